// auto-generated by cutlass_sweep.gemm — config: {"arch": "sm_90", "cluster_m": 2, "cluster_n": 1, "dtype": "fp16", "stages": 4, "tile_k": 32, "tile_m": 128, "tile_n": 256}
#include "cutlass/cutlass.h"
#include "cutlass/gemm/collective/collective_builder.hpp"
#include "cutlass/gemm/device/gemm_universal_adapter.h"
#include "cutlass/gemm/kernel/gemm_universal.hpp"
#include "cutlass/epilogue/collective/collective_builder.hpp"

using ElemA = cutlass::half_t;
using ElemB = cutlass::half_t;
using ElemCD = cutlass::half_t;
using Acc  = float;
using TileShape    = cute::Shape<cute::_128, cute::_256, cute::_32>;
using ClusterShape = cute::Shape<cute::_2, cute::_1, cute::_1>;

using CollectiveEpilogue = typename cutlass::epilogue::collective::CollectiveBuilder<
    cutlass::arch::Sm90, cutlass::arch::OpClassTensorOp,
    TileShape, ClusterShape,
    cutlass::epilogue::collective::EpilogueTileAuto,
    Acc, Acc,
    ElemCD, cutlass::layout::RowMajor, 128 / cutlass::sizeof_bits<ElemCD>::value,
    ElemCD, cutlass::layout::RowMajor, 128 / cutlass::sizeof_bits<ElemCD>::value,
    cutlass::epilogue::collective::EpilogueScheduleAuto
  >::CollectiveOp;

using CollectiveMainloop = typename cutlass::gemm::collective::CollectiveBuilder<
    cutlass::arch::Sm90, cutlass::arch::OpClassTensorOp,
    ElemA, cutlass::layout::RowMajor, 128 / cutlass::sizeof_bits<ElemA>::value,
    ElemB, cutlass::layout::ColumnMajor, 128 / cutlass::sizeof_bits<ElemB>::value,
    Acc,
    TileShape, ClusterShape,
    cutlass::gemm::collective::StageCount<4>,
    cutlass::gemm::collective::KernelScheduleAuto
  >::CollectiveOp;

using GemmKernel = cutlass::gemm::kernel::GemmUniversal<
    cute::Shape<int,int,int,int>,
    CollectiveMainloop,
    CollectiveEpilogue
>;
using Gemm = cutlass::gemm::device::GemmUniversalAdapter<GemmKernel>;

// Force the device kernel symbol into the cubin without needing a host main.
auto* _anchor = &cutlass::device_kernel<GemmKernel>;


// ===== COMPILED SASS (sm_90a) =====

	.target	sm_90a

	.elftype	@"ET_EXEC"


//--------------------- .note.nv.tkinfo           --------------------------
	.section	.note.nv.tkinfo,"",@"SHT_NOTE"
	.sectionflags	@"SHF_NOTE_NV_TKINFO"
	.tkinfo
        /*0018*/ 	.word	0x00000002
        /*0030*/ 	.string	""
        /*0030*/ 	.string	"ptxas"
        /*0030*/ 	.string	"Cuda compilation tools, release 13.0, V13.0.88"
        /*0030*/ 	.string	"Build cuda_13.0.r13.0/compiler.36424714_0"
        /*0030*/ 	.string	"-arch sm_90a -m 64 "



//--------------------- .note.nv.cuinfo           --------------------------
	.section	.note.nv.cuinfo,"",@"SHT_NOTE"
	.sectionflags	@"SHF_NOTE_NV_CUINFO"
        /*0018*/ 	.short	0x0002
        /*001a*/ 	.short	0x005a
        /*001c*/ 	.short	0x0082
	.zero		2


//--------------------- .nv.info                  --------------------------
	.section	.nv.info,"",@"SHT_CUDA_INFO"
	.align	4


	//----- nvinfo : EIATTR_REGCOUNT
	.align		4
        /*0000*/ 	.byte	0x04, 0x2f
        /*0002*/ 	.short	(.L_15 - .L_14)
	.align		4
.L_14:
        /*0004*/ 	.word	index@(_ZN7cutlass13device_kernelINS_4gemm6kernel13GemmUniversalIN4cute5tupleIJiiiiEEENS1_10collective13CollectiveMmaINS1_34MainloopSm90TmaGmmaWarpSpecializedILi4ENS5_IJNS4_1CILi2EEENSA_ILi1EEESC_EEENS1_35KernelTmaWarpSpecializedCooperativeEEENS5_IJNSA_ILi128EEENSA_ILi256EEENSA_ILi32EEEEEENS_6half_tENS5_IJlSC_lEEESK_SL_NS4_8TiledMMAINS4_8MMA_AtomIJNS4_4SM904GMMA26MMA_64x256x16_F32F16F16_SSILNSP_5MajorE0ELSR_0ELNSP_7ScaleInE1ELSS_1EEEEEENS4_6LayoutISD_NS5_IJSC_NSA_ILi0EEESW_EEEEENS5_IJNS4_10UnderscoreESZ_SZ_EEEEENS4_13SM90_TMA_LOADENS4_14ComposedLayoutINS4_7SwizzleILi2ELi4ELi3EEENS4_18smem_ptr_flag_bitsILi16EEENSV_INS5_IJNSA_ILi8EEESI_EEENS5_IJSI_SC_EEEEEEEvNS4_8identityENS4_23SM90_TMA_LOAD_MULTICASTES1C_vS1D_EENS_8epilogue10collective6detail29Sm90TmaWarpSpecializedAdapterINS1H_15DefaultEpilogueISK_SL_SL_NS1G_6thread17LinearCombinationISK_Li1EffLNS1L_9ScaleType4KindE0ELNS_15FloatRoundStyleE2ESK_EENS1_15EpilogueDefaultEEEEEvvEEEEvNT_6ParamsE)
        /*0008*/ 	.word	0x000000a8


	//----- nvinfo : EIATTR_FRAME_SIZE
	.align		4
.L_15:
        /*000c*/ 	.byte	0x04, 0x11
        /*000e*/ 	.short	(.L_17 - .L_16)
	.align		4
.L_16:
        /*0010*/ 	.word	index@(_ZN7cutlass13device_kernelINS_4gemm6kernel13GemmUniversalIN4cute5tupleIJiiiiEEENS1_10collective13CollectiveMmaINS1_34MainloopSm90TmaGmmaWarpSpecializedILi4ENS5_IJNS4_1CILi2EEENSA_ILi1EEESC_EEENS1_35KernelTmaWarpSpecializedCooperativeEEENS5_IJNSA_ILi128EEENSA_ILi256EEENSA_ILi32EEEEEENS_6half_tENS5_IJlSC_lEEESK_SL_NS4_8TiledMMAINS4_8MMA_AtomIJNS4_4SM904GMMA26MMA_64x256x16_F32F16F16_SSILNSP_5MajorE0ELSR_0ELNSP_7ScaleInE1ELSS_1EEEEEENS4_6LayoutISD_NS5_IJSC_NSA_ILi0EEESW_EEEEENS5_IJNS4_10UnderscoreESZ_SZ_EEEEENS4_13SM90_TMA_LOADENS4_14ComposedLayoutINS4_7SwizzleILi2ELi4ELi3EEENS4_18smem_ptr_flag_bitsILi16EEENSV_INS5_IJNSA_ILi8EEESI_EEENS5_IJSI_SC_EEEEEEEvNS4_8identityENS4_23SM90_TMA_LOAD_MULTICASTES1C_vS1D_EENS_8epilogue10collective6detail29Sm90TmaWarpSpecializedAdapterINS1H_15DefaultEpilogueISK_SL_SL_NS1G_6thread17LinearCombinationISK_Li1EffLNS1L_9ScaleType4KindE0ELNS_15FloatRoundStyleE2ESK_EENS1_15EpilogueDefaultEEEEEvvEEEEvNT_6ParamsE)
        /*0014*/ 	.word	0x00000000


	//----- nvinfo : EIATTR_MIN_STACK_SIZE
	.align		4
.L_17:
        /*0018*/ 	.byte	0x04, 0x12
        /*001a*/ 	.short	(.L_19 - .L_18)
	.align		4
.L_18:
        /*001c*/ 	.word	index@(_ZN7cutlass13device_kernelINS_4gemm6kernel13GemmUniversalIN4cute5tupleIJiiiiEEENS1_10collective13CollectiveMmaINS1_34MainloopSm90TmaGmmaWarpSpecializedILi4ENS5_IJNS4_1CILi2EEENSA_ILi1EEESC_EEENS1_35KernelTmaWarpSpecializedCooperativeEEENS5_IJNSA_ILi128EEENSA_ILi256EEENSA_ILi32EEEEEENS_6half_tENS5_IJlSC_lEEESK_SL_NS4_8TiledMMAINS4_8MMA_AtomIJNS4_4SM904GMMA26MMA_64x256x16_F32F16F16_SSILNSP_5MajorE0ELSR_0ELNSP_7ScaleInE1ELSS_1EEEEEENS4_6LayoutISD_NS5_IJSC_NSA_ILi0EEESW_EEEEENS5_IJNS4_10UnderscoreESZ_SZ_EEEEENS4_13SM90_TMA_LOADENS4_14ComposedLayoutINS4_7SwizzleILi2ELi4ELi3EEENS4_18smem_ptr_flag_bitsILi16EEENSV_INS5_IJNSA_ILi8EEESI_EEENS5_IJSI_SC_EEEEEEEvNS4_8identityENS4_23SM90_TMA_LOAD_MULTICASTES1C_vS1D_EENS_8epilogue10collective6detail29Sm90TmaWarpSpecializedAdapterINS1H_15DefaultEpilogueISK_SL_SL_NS1G_6thread17LinearCombinationISK_Li1EffLNS1L_9ScaleType4KindE0ELNS_15FloatRoundStyleE2ESK_EENS1_15EpilogueDefaultEEEEEvvEEEEvNT_6ParamsE)
        /*0020*/ 	.word	0x00000000
.L_19:


//--------------------- .nv.compat                --------------------------
	.section	.nv.compat,"",@"SHT_CUDA_COMPAT_INFO"
	.align	4
        /*0000*/ 	.byte	0x02, 0x09, 0x01, 0x00, 0x02, 0x02, 0x04, 0x00, 0x02, 0x05, 0x05, 0x00, 0x03, 0x07, 0x01, 0x01
        /*0010*/ 	.byte	0x02, 0x03, 0x01, 0x00, 0x02, 0x06, 0x01, 0x00, 0x04, 0x0b, 0x08, 0x00, 0x00, 0x00, 0x00, 0x00
        /*0020*/ 	.byte	0x00, 0x00, 0x00, 0x00


//--------------------- .nv.info._ZN7cutlass13device_kernelINS_4gemm6kernel13GemmUniversalIN4cute5tupleIJiiiiEEENS1_10collective13CollectiveMmaINS1_34MainloopSm90TmaGmmaWarpSpecializedILi4ENS5_IJNS4_1CILi2EEENSA_ILi1EEESC_EEENS1_35KernelTmaWarpSpecializedCooperativeEEENS5_IJNSA_ILi128EEENSA_ILi256EEENSA_ILi32EEEEEENS_6half_tENS5_IJlSC_lEEESK_SL_NS4_8TiledMMAINS4_8MMA_AtomIJNS4_4SM904GMMA26MMA_64x256x16_F32F16F16_SSILNSP_5MajorE0ELSR_0ELNSP_7ScaleInE1ELSS_1EEEEEENS4_6LayoutISD_NS5_IJSC_NSA_ILi0EEESW_EEEEENS5_IJNS4_10UnderscoreESZ_SZ_EEEEENS4_13SM90_TMA_LOADENS4_14ComposedLayoutINS4_7SwizzleILi2ELi4ELi3EEENS4_18smem_ptr_flag_bitsILi16EEENSV_INS5_IJNSA_ILi8EEESI_EEENS5_IJSI_SC_EEEEEEEvNS4_8identityENS4_23SM90_TMA_LOAD_MULTICASTES1C_vS1D_EENS_8epilogue10collective6detail29Sm90TmaWarpSpecializedAdapterINS1H_15DefaultEpilogueISK_SL_SL_NS1G_6thread17LinearCombinationISK_Li1EffLNS1L_9ScaleType4KindE0ELNS_15FloatRoundStyleE2ESK_EENS1_15EpilogueDefaultEEEEEvvEEEEvNT_6ParamsE --------------------------
	.section	.nv.info._ZN7cutlass13device_kernelINS_4gemm6kernel13GemmUniversalIN4cute5tupleIJiiiiEEENS1_10collective13CollectiveMmaINS1_34MainloopSm90TmaGmmaWarpSpecializedILi4ENS5_IJNS4_1CILi2EEENSA_ILi1EEESC_EEENS1_35KernelTmaWarpSpecializedCooperativeEEENS5_IJNSA_ILi128EEENSA_ILi256EEENSA_ILi32EEEEEENS_6half_tENS5_IJlSC_lEEESK_SL_NS4_8TiledMMAINS4_8MMA_AtomIJNS4_4SM904GMMA26MMA_64x256x16_F32F16F16_SSILNSP_5MajorE0ELSR_0ELNSP_7ScaleInE1ELSS_1EEEEEENS4_6LayoutISD_NS5_IJSC_NSA_ILi0EEESW_EEEEENS5_IJNS4_10UnderscoreESZ_SZ_EEEEENS4_13SM90_TMA_LOADENS4_14ComposedLayoutINS4_7SwizzleILi2ELi4ELi3EEENS4_18smem_ptr_flag_bitsILi16EEENSV_INS5_IJNSA_ILi8EEESI_EEENS5_IJSI_SC_EEEEEEEvNS4_8identityENS4_23SM90_TMA_LOAD_MULTICASTES1C_vS1D_EENS_8epilogue10collective6detail29Sm90TmaWarpSpecializedAdapterINS1H_15DefaultEpilogueISK_SL_SL_NS1G_6thread17LinearCombinationISK_Li1EffLNS1L_9ScaleType4KindE0ELNS_15FloatRoundStyleE2ESK_EENS1_15EpilogueDefaultEEEEEvvEEEEvNT_6ParamsE,"",@"SHT_CUDA_INFO"
	.sectionflags	@""
	.align	4


	//----- nvinfo : EIATTR_CUDA_API_VERSION
	.align		4
        /*0000*/ 	.byte	0x04, 0x37
        /*0002*/ 	.short	(.L_21 - .L_20)
.L_20:
        /*0004*/ 	.word	0x00000082


	//----- nvinfo : EIATTR_KPARAM_INFO
	.align		4
.L_21:
        /*0008*/ 	.byte	0x04, 0x17
        /*000a*/ 	.short	(.L_23 - .L_22)
.L_22:
        /*000c*/ 	.word	0x00000000
        /*0010*/ 	.short	0x0000
        /*0012*/ 	.short	0x0070
        /*0014*/ 	.byte	0x00, 0xf0, 0x01, 0x10


	//----- nvinfo : EIATTR_SPARSE_MMA_MASK
	.align		4
.L_23:
        /*0018*/ 	.byte	0x03, 0x50
        /*001a*/ 	.short	0x0000


	//----- nvinfo : EIATTR_MAXREG_COUNT
	.align		4
        /*001c*/ 	.byte	0x03, 0x1b
        /*001e*/ 	.short	0x00a8


	//----- nvinfo : EIATTR_NUM_BARRIERS
	.align		4
        /*0020*/ 	.byte	0x02, 0x4c
        /*0022*/ 	.byte	0x01
	.zero		1


	//----- nvinfo : EIATTR_EXTERNS
	.align		4
        /*0024*/ 	.byte	0x04, 0x0f
        /*0026*/ 	.short	(.L_25 - .L_24)


	//   ....[0]....
	.align		4
.L_24:
        /*0028*/ 	.word	index@(__assertfail)


	//----- nvinfo : EIATTR_MERCURY_ISA_VERSION
	.align		4
.L_25:
        /*002c*/ 	.byte	0x03, 0x5f
        /*002e*/ 	.short	0x0101


	//----- nvinfo : EIATTR_INT_WARP_WIDE_INSTR_OFFSETS
	.align		4
        /*0030*/ 	.byte	0x04, 0x31
        /*0032*/ 	.short	(.L_27 - .L_26)


	//   ....[0]....
.L_26:
        /*0034*/ 	.word	0x00000480


	//   ....[1]....
        /*0038*/ 	.word	0x000004b0


	//   ....[2]....
        /*003c*/ 	.word	0x00000670


	//   ....[3]....
        /*0040*/ 	.word	0x00001af0


	//----- nvinfo : EIATTR_COOP_GROUP_MASK_REGIDS
	.align		4
.L_27:
        /*0044*/ 	.byte	0x04, 0x29
        /*0046*/ 	.short	(.L_29 - .L_28)


	//   ....[0]....
.L_28:
        /*0048*/ 	.word	0xffffffff


	//   ....[1]....
        /*004c*/ 	.word	0xffffffff


	//   ....[2]....
        /*0050*/ 	.word	0xffffffff


	//   ....[3]....
        /*0054*/ 	.word	0xffffffff


	//   ....[4]....
        /*0058*/ 	.word	0xffffffff


	//   ....[5]....
        /*005c*/ 	.word	0xffffffff


	//----- nvinfo : EIATTR_COOP_GROUP_INSTR_OFFSETS
	.align		4
.L_29:
        /*0060*/ 	.byte	0x04, 0x28
        /*0062*/ 	.short	(.L_31 - .L_30)


	//   ....[0]....
.L_30:
        /*0064*/ 	.word	0x00000060


	//   ....[1]....
        /*0068*/ 	.word	0x00000070


	//   ....[2]....
        /*006c*/ 	.word	0x00000130


	//   ....[3]....
        /*0070*/ 	.word	0x000002d0


	//   ....[4]....
        /*0074*/ 	.word	0x000007f0


	//   ....[5]....
        /*0078*/ 	.word	0x00001240


	//----- nvinfo : EIATTR_REG_RECONFIG
	.align		4
.L_31:
        /*007c*/ 	.byte	0x01, 0x54
	.zero		2


	//----- nvinfo : EIATTR_SYSCALL_OFFSETS
	.align		4
        /*0080*/ 	.byte	0x04, 0x46
        /*0082*/ 	.short	(.L_33 - .L_32)


	//   ....[0]....
.L_32:
        /*0084*/ 	.word	0x00001400


	//----- nvinfo : EIATTR_MBARRIER_INSTR_OFFSETS
	.align		4
.L_33:
        /*0088*/ 	.byte	0x04, 0x39
        /*008a*/ 	.short	(.L_35 - .L_34)


	//   ....[0]....
.L_34:
        /*008c*/ 	.word	0x00000230
        /*0090*/ 	.word	0x000000ff
        /*0094*/ 	.word	0x00000000
        /*0098*/ 	.short	0x0100
        /*009a*/ 	.byte	0x08
	.zero		1


	//   ....[1]....
        /*009c*/ 	.word	0x00000240
        /*00a0*/ 	.word	0x000000ff
        /*00a4*/ 	.word	0x00000020
        /*00a8*/ 	.short	0x0100
        /*00aa*/ 	.byte	0x08
	.zero		1


	//   ....[2]....
        /*00ac*/ 	.word	0x00000250
        /*00b0*/ 	.word	0x000000ff
        /*00b4*/ 	.word	0x00000008
        /*00b8*/ 	.short	0x0100
        /*00ba*/ 	.byte	0x08
	.zero		1


	//   ....[3]....
        /*00bc*/ 	.word	0x00000260
        /*00c0*/ 	.word	0x000000ff
        /*00c4*/ 	.word	0x00000028
        /*00c8*/ 	.short	0x0100
        /*00ca*/ 	.byte	0x08
	.zero		1


	//   ....[4]....
        /*00cc*/ 	.word	0x00000270
        /*00d0*/ 	.word	0x000000ff
        /*00d4*/ 	.word	0x00000010
        /*00d8*/ 	.short	0x0100
        /*00da*/ 	.byte	0x08
	.zero		1


	//   ....[5]....
        /*00dc*/ 	.word	0x00000280
        /*00e0*/ 	.word	0x000000ff
        /*00e4*/ 	.word	0x00000030
        /*00e8*/ 	.short	0x0100
        /*00ea*/ 	.byte	0x08
	.zero		1


	//   ....[6]....
        /*00ec*/ 	.word	0x00000290
        /*00f0*/ 	.word	0x000000ff
        /*00f4*/ 	.word	0x00000018
        /*00f8*/ 	.short	0x0100
        /*00fa*/ 	.byte	0x08
	.zero		1


	//   ....[7]....
        /*00fc*/ 	.word	0x000002a0
        /*0100*/ 	.word	0x000000ff
        /*0104*/ 	.word	0x00000038
        /*0108*/ 	.short	0x0100
        /*010a*/ 	.byte	0x08
	.zero		1


	//   ....[8]....
        /*010c*/ 	.word	0x000006f0
        /*0110*/ 	.word	0x000000ff
        /*0114*/ 	.word	0x00000050
        /*0118*/ 	.short	0x0100
        /*011a*/ 	.byte	0x06
	.zero		1


	//   ....[9]....
        /*011c*/ 	.word	0x00000780
        /*0120*/ 	.word	0x000000ff
        /*0124*/ 	.word	0x00000058
        /*0128*/ 	.short	0x0100
        /*012a*/ 	.byte	0x06
	.zero		1


	//   ....[10]....
        /*012c*/ 	.word	0x000014c0
        /*0130*/ 	.word	0x00000003
        /*0134*/ 	.word	0x00000000
        /*0138*/ 	.short	0x010a
        /*013a*/ 	.byte	0x3f
	.zero		1


	//   ....[11]....
        /*013c*/ 	.word	0x00001500
        /*0140*/ 	.word	0x00000003
        /*0144*/ 	.word	0x00000000
        /*0148*/ 	.short	0x010a
        /*014a*/ 	.byte	0x3f
	.zero		1


	//   ....[12]....
        /*014c*/ 	.word	0x000017e0
        /*0150*/ 	.word	0x00000005
        /*0154*/ 	.word	0x00000000
        /*0158*/ 	.short	0x010a
        /*015a*/ 	.byte	0x3f
	.zero		1


	//   ....[13]....
        /*015c*/ 	.word	0x00001820
        /*0160*/ 	.word	0x00000005
        /*0164*/ 	.word	0x00000000
        /*0168*/ 	.short	0x010a
        /*016a*/ 	.byte	0x3f
	.zero		1


	//   ....[14]....
        /*016c*/ 	.word	0x00001990
        /*0170*/ 	.word	0x00000005
        /*0174*/ 	.word	0x00000000
        /*0178*/ 	.short	0x0101
        /*017a*/ 	.byte	0x3f
	.zero		1


	//   ....[15]....
        /*017c*/ 	.word	0x00001b70
        /*0180*/ 	.word	0x00000003
        /*0184*/ 	.word	0x00000000
        /*0188*/ 	.short	0x0101
        /*018a*/ 	.byte	0x3f
	.zero		1


	//   ....[16]....
        /*018c*/ 	.word	0x0000a960
        /*0190*/ 	.word	0x00000017
        /*0194*/ 	.word	0x00000020
        /*0198*/ 	.short	0x010a
        /*019a*/ 	.byte	0x3f
	.zero		1


	//   ....[17]....
        /*019c*/ 	.word	0x0000ad20
        /*01a0*/ 	.word	0x00000005
        /*01a4*/ 	.word	0x00000058
        /*01a8*/ 	.short	0x0101
        /*01aa*/ 	.byte	0x3f
	.zero		1


	//   ....[18]....
        /*01ac*/ 	.word	0x0000b440
        /*01b0*/ 	.word	0x00000007
        /*01b4*/ 	.word	0x00000000
        /*01b8*/ 	.short	0x010a
        /*01ba*/ 	.byte	0x3f
	.zero		1


	//   ....[19]....
        /*01bc*/ 	.word	0x0000b4c0
        /*01c0*/ 	.word	0x00000008
        /*01c4*/ 	.word	0x00000000
        /*01c8*/ 	.short	0x010a
        /*01ca*/ 	.byte	0x3f
	.zero		1


	//   ....[20]....
        /*01cc*/ 	.word	0x0000b550
        /*01d0*/ 	.word	0x0000000b
        /*01d4*/ 	.word	0x00000000
        /*01d8*/ 	.short	0x010a
        /*01da*/ 	.byte	0x3f
	.zero		1


	//   ....[21]....
        /*01dc*/ 	.word	0x0000b5e0
        /*01e0*/ 	.word	0x00000003
        /*01e4*/ 	.word	0x00000000
        /*01e8*/ 	.short	0x010a
        /*01ea*/ 	.byte	0x3f
	.zero		1


	//   ....[22]....
        /*01ec*/ 	.word	0x0000b640
        /*01f0*/ 	.word	0x00000003
        /*01f4*/ 	.word	0x00000000
        /*01f8*/ 	.short	0x010a
        /*01fa*/ 	.byte	0x3f
	.zero		1


	//   ....[23]....
        /*01fc*/ 	.word	0x0000b690
        /*0200*/ 	.word	0x00000005
        /*0204*/ 	.word	0x00000000
        /*0208*/ 	.short	0x010a
        /*020a*/ 	.byte	0x3f
	.zero		1


	//   ....[24]....
        /*020c*/ 	.word	0x0000b760
        /*0210*/ 	.word	0x00000017
        /*0214*/ 	.word	0x00000020
        /*0218*/ 	.short	0x010a
        /*021a*/ 	.byte	0x3f
	.zero		1


	//   ....[25]....
        /*021c*/ 	.word	0x0000b830
        /*0220*/ 	.word	0x00000007
        /*0224*/ 	.word	0x00000000
        /*0228*/ 	.short	0x010a
        /*022a*/ 	.byte	0x3f
	.zero		1


	//   ....[26]....
        /*022c*/ 	.word	0x0000b880
        /*0230*/ 	.word	0x00000008
        /*0234*/ 	.word	0x00000000
        /*0238*/ 	.short	0x010a
        /*023a*/ 	.byte	0x3f
	.zero		1


	//   ....[27]....
        /*023c*/ 	.word	0x0000b8d0
        /*0240*/ 	.word	0x0000000b
        /*0244*/ 	.word	0x00000000
        /*0248*/ 	.short	0x010a
        /*024a*/ 	.byte	0x3f
	.zero		1


	//----- nvinfo : EIATTR_NUM_MBARRIERS
	.align		4
.L_35:
        /*024c*/ 	.byte	0x03, 0x38
        /*024e*/ 	.short	0x000a


	//----- nvinfo : EIATTR_EXIT_INSTR_OFFSETS
	.align		4
        /*0250*/ 	.byte	0x04, 0x1c
        /*0252*/ 	.short	(.L_37 - .L_36)


	//   ....[0]....
.L_36:
        /*0254*/ 	.word	0x00000950


	//   ....[1]....
        /*0258*/ 	.word	0x00001170


	//   ....[2]....
        /*025c*/ 	.word	0x0000a080


	//   ....[3]....
        /*0260*/ 	.word	0x0000a5e0


	//   ....[4]....
        /*0264*/ 	.word	0x0000b630


	//----- nvinfo : EIATTR_MAX_THREADS
	.align		4
.L_37:
        /*0268*/ 	.byte	0x04, 0x05
        /*026a*/ 	.short	(.L_39 - .L_38)
.L_38:
        /*026c*/ 	.word	0x00000180
        /*0270*/ 	.word	0x00000001
        /*0274*/ 	.word	0x00000001


	//----- nvinfo : EIATTR_CRS_STACK_SIZE
	.align		4
.L_39:
        /*0278*/ 	.byte	0x04, 0x1e
        /*027a*/ 	.short	(.L_41 - .L_40)
.L_40:
        /*027c*/ 	.word	0x00000000


	//----- nvinfo : EIATTR_CBANK_PARAM_SIZE
	.align		4
.L_41:
        /*0280*/ 	.byte	0x03, 0x19
        /*0282*/ 	.short	0x0470


	//----- nvinfo : EIATTR_PARAM_CBANK
	.align		4
        /*0284*/ 	.byte	0x04, 0x0a
        /*0286*/ 	.short	(.L_43 - .L_42)
	.align		4
.L_42:
        /*0288*/ 	.word	index@(.nv.constant0._ZN7cutlass13device_kernelINS_4gemm6kernel13GemmUniversalIN4cute5tupleIJiiiiEEENS1_10collective13CollectiveMmaINS1_34MainloopSm90TmaGmmaWarpSpecializedILi4ENS5_IJNS4_1CILi2EEENSA_ILi1EEESC_EEENS1_35KernelTmaWarpSpecializedCooperativeEEENS5_IJNSA_ILi128EEENSA_ILi256EEENSA_ILi32EEEEEENS_6half_tENS5_IJlSC_lEEESK_SL_NS4_8TiledMMAINS4_8MMA_AtomIJNS4_4SM904GMMA26MMA_64x256x16_F32F16F16_SSILNSP_5MajorE0ELSR_0ELNSP_7ScaleInE1ELSS_1EEEEEENS4_6LayoutISD_NS5_IJSC_NSA_ILi0EEESW_EEEEENS5_IJNS4_10UnderscoreESZ_SZ_EEEEENS4_13SM90_TMA_LOADENS4_14ComposedLayoutINS4_7SwizzleILi2ELi4ELi3EEENS4_18smem_ptr_flag_bitsILi16EEENSV_INS5_IJNSA_ILi8EEESI_EEENS5_IJSI_SC_EEEEEEEvNS4_8identityENS4_23SM90_TMA_LOAD_MULTICASTES1C_vS1D_EENS_8epilogue10collective6detail29Sm90TmaWarpSpecializedAdapterINS1H_15DefaultEpilogueISK_SL_SL_NS1G_6thread17LinearCombinationISK_Li1EffLNS1L_9ScaleType4KindE0ELNS_15FloatRoundStyleE2ESK_EENS1_15EpilogueDefaultEEEEEvvEEEEvNT_6ParamsE)
        /*028c*/ 	.short	0x0210
        /*028e*/ 	.short	0x0470


	//----- nvinfo : EIATTR_SW_WAR
	.align		4
.L_43:
        /*0290*/ 	.byte	0x04, 0x36
        /*0292*/ 	.short	(.L_45 - .L_44)
.L_44:
        /*0294*/ 	.word	0x00000008
.L_45:


//--------------------- .nv.callgraph             --------------------------
	.section	.nv.callgraph,"",@"SHT_CUDA_CALLGRAPH"
	.align	4
	.sectionentsize	8
	.align		4
        /*0000*/ 	.word	0x00000000
	.align		4
        /*0004*/ 	.word	0xffffffff
	.align		4
        /*0008*/ 	.word	index@(_ZN7cutlass13device_kernelINS_4gemm6kernel13GemmUniversalIN4cute5tupleIJiiiiEEENS1_10collective13CollectiveMmaINS1_34MainloopSm90TmaGmmaWarpSpecializedILi4ENS5_IJNS4_1CILi2EEENSA_ILi1EEESC_EEENS1_35KernelTmaWarpSpecializedCooperativeEEENS5_IJNSA_ILi128EEENSA_ILi256EEENSA_ILi32EEEEEENS_6half_tENS5_IJlSC_lEEESK_SL_NS4_8TiledMMAINS4_8MMA_AtomIJNS4_4SM904GMMA26MMA_64x256x16_F32F16F16_SSILNSP_5MajorE0ELSR_0ELNSP_7ScaleInE1ELSS_1EEEEEENS4_6LayoutISD_NS5_IJSC_NSA_ILi0EEESW_EEEEENS5_IJNS4_10UnderscoreESZ_SZ_EEEEENS4_13SM90_TMA_LOADENS4_14ComposedLayoutINS4_7SwizzleILi2ELi4ELi3EEENS4_18smem_ptr_flag_bitsILi16EEENSV_INS5_IJNSA_ILi8EEESI_EEENS5_IJSI_SC_EEEEEEEvNS4_8identityENS4_23SM90_TMA_LOAD_MULTICASTES1C_vS1D_EENS_8epilogue10collective6detail29Sm90TmaWarpSpecializedAdapterINS1H_15DefaultEpilogueISK_SL_SL_NS1G_6thread17LinearCombinationISK_Li1EffLNS1L_9ScaleType4KindE0ELNS_15FloatRoundStyleE2ESK_EENS1_15EpilogueDefaultEEEEEvvEEEEvNT_6ParamsE)
	.align		4
        /*000c*/ 	.word	index@(__assertfail)
	.align		4
        /*0010*/ 	.word	0x00000000
	.align		4
        /*0014*/ 	.word	0xfffffffe
	.align		4
        /*0018*/ 	.word	0x00000000
	.align		4
        /*001c*/ 	.word	0xfffffffd
	.align		4
        /*0020*/ 	.word	0x00000000
	.align		4
        /*0024*/ 	.word	0xfffffffc


//--------------------- .nv.constant4             --------------------------
	.section	.nv.constant4,"a",@progbits
	.align	8
	.align		8
.nv.constant4:
        /*0000*/ 	.dword	__assertfail
	.align		8
        /*0008*/ 	.dword	__unnamed_1
	.align		8
        /*0010*/ 	.dword	_ZN39_INTERNAL_f645fa4d_4_k_cu_5ecae9ea_39064cuda3std3__45__cpo5beginE
	.align		8
        /*0018*/ 	.dword	_ZN39_INTERNAL_f645fa4d_4_k_cu_5ecae9ea_39064cuda3std3__45__cpo3endE
	.align		8
        /*0020*/ 	.dword	_ZN39_INTERNAL_f645fa4d_4_k_cu_5ecae9ea_39064cuda3std3__45__cpo6cbeginE
	.align		8
        /*0028*/ 	.dword	_ZN39_INTERNAL_f645fa4d_4_k_cu_5ecae9ea_39064cuda3std3__45__cpo4cendE
	.align		8
        /*0030*/ 	.dword	_ZN39_INTERNAL_f645fa4d_4_k_cu_5ecae9ea_39064cuda3std3__441_GLOBAL__N__f645fa4d_4_k_cu_5ecae9ea_39066ignoreE
	.align		8
        /*0038*/ 	.dword	_ZN39_INTERNAL_f645fa4d_4_k_cu_5ecae9ea_39064cuda3std3__419piecewise_constructE
	.align		8
        /*0040*/ 	.dword	_ZN39_INTERNAL_f645fa4d_4_k_cu_5ecae9ea_39064cuda3std3__48in_placeE
	.align		8
        /*0048*/ 	.dword	_ZN39_INTERNAL_f645fa4d_4_k_cu_5ecae9ea_39064cuda3std6ranges3__45__cpo4swapE
	.align		8
        /*0050*/ 	.dword	_ZN39_INTERNAL_f645fa4d_4_k_cu_5ecae9ea_39064cuda3std6ranges3__45__cpo9iter_moveE
	.align		8
        /*0058*/ 	.dword	_ZN39_INTERNAL_f645fa4d_4_k_cu_5ecae9ea_39064cute7productE
	.align		8
        /*0060*/ 	.dword	_ZN39_INTERNAL_f645fa4d_4_k_cu_5ecae9ea_39064cute1_E
	.align		8
        /*0068*/ 	.dword	$str$22
	.align		8
        /*0070*/ 	.dword	$str$23


//--------------------- .text._ZN7cutlass13device_kernelINS_4gemm6kernel13GemmUniversalIN4cute5tupleIJiiiiEEENS1_10collective13CollectiveMmaINS1_34MainloopSm90TmaGmmaWarpSpecializedILi4ENS5_IJNS4_1CILi2EEENSA_ILi1EEESC_EEENS1_35KernelTmaWarpSpecializedCooperativeEEENS5_IJNSA_ILi128EEENSA_ILi256EEENSA_ILi32EEEEEENS_6half_tENS5_IJlSC_lEEESK_SL_NS4_8TiledMMAINS4_8MMA_AtomIJNS4_4SM904GMMA26MMA_64x256x16_F32F16F16_SSILNSP_5MajorE0ELSR_0ELNSP_7ScaleInE1ELSS_1EEEEEENS4_6LayoutISD_NS5_IJSC_NSA_ILi0EEESW_EEEEENS5_IJNS4_10UnderscoreESZ_SZ_EEEEENS4_13SM90_TMA_LOADENS4_14ComposedLayoutINS4_7SwizzleILi2ELi4ELi3EEENS4_18smem_ptr_flag_bitsILi16EEENSV_INS5_IJNSA_ILi8EEESI_EEENS5_IJSI_SC_EEEEEEEvNS4_8identityENS4_23SM90_TMA_LOAD_MULTICASTES1C_vS1D_EENS_8epilogue10collective6detail29Sm90TmaWarpSpecializedAdapterINS1H_15DefaultEpilogueISK_SL_SL_NS1G_6thread17LinearCombinationISK_Li1EffLNS1L_9ScaleType4KindE0ELNS_15FloatRoundStyleE2ESK_EENS1_15EpilogueDefaultEEEEEvvEEEEvNT_6ParamsE --------------------------
	.section	.text._ZN7cutlass13device_kernelINS_4gemm6kernel13GemmUniversalIN4cute5tupleIJiiiiEEENS1_10collective13CollectiveMmaINS1_34MainloopSm90TmaGmmaWarpSpecializedILi4ENS5_IJNS4_1CILi2EEENSA_ILi1EEESC_EEENS1_35KernelTmaWarpSpecializedCooperativeEEENS5_IJNSA_ILi128EEENSA_ILi256EEENSA_ILi32EEEEEENS_6half_tENS5_IJlSC_lEEESK_SL_NS4_8TiledMMAINS4_8MMA_AtomIJNS4_4SM904GMMA26MMA_64x256x16_F32F16F16_SSILNSP_5MajorE0ELSR_0ELNSP_7ScaleInE1ELSS_1EEEEEENS4_6LayoutISD_NS5_IJSC_NSA_ILi0EEESW_EEEEENS5_IJNS4_10UnderscoreESZ_SZ_EEEEENS4_13SM90_TMA_LOADENS4_14ComposedLayoutINS4_7SwizzleILi2ELi4ELi3EEENS4_18smem_ptr_flag_bitsILi16EEENSV_INS5_IJNSA_ILi8EEESI_EEENS5_IJSI_SC_EEEEEEEvNS4_8identityENS4_23SM90_TMA_LOAD_MULTICASTES1C_vS1D_EENS_8epilogue10collective6detail29Sm90TmaWarpSpecializedAdapterINS1H_15DefaultEpilogueISK_SL_SL_NS1G_6thread17LinearCombinationISK_Li1EffLNS1L_9ScaleType4KindE0ELNS_15FloatRoundStyleE2ESK_EENS1_15EpilogueDefaultEEEEEvvEEEEvNT_6ParamsE,"ax",@progbits
	.align	128
.text._ZN7cutlass13device_kernelINS_4gemm6kernel13GemmUniversalIN4cute5tupleIJiiiiEEENS1_10collective13CollectiveMmaINS1_34MainloopSm90TmaGmmaWarpSpecializedILi4ENS5_IJNS4_1CILi2EEENSA_ILi1EEESC_EEENS1_35KernelTmaWarpSpecializedCooperativeEEENS5_IJNSA_ILi128EEENSA_ILi256EEENSA_ILi32EEEEEENS_6half_tENS5_IJlSC_lEEESK_SL_NS4_8TiledMMAINS4_8MMA_AtomIJNS4_4SM904GMMA26MMA_64x256x16_F32F16F16_SSILNSP_5MajorE0ELSR_0ELNSP_7ScaleInE1ELSS_1EEEEEENS4_6LayoutISD_NS5_IJSC_NSA_ILi0EEESW_EEEEENS5_IJNS4_10UnderscoreESZ_SZ_EEEEENS4_13SM90_TMA_LOADENS4_14ComposedLayoutINS4_7SwizzleILi2ELi4ELi3EEENS4_18smem_ptr_flag_bitsILi16EEENSV_INS5_IJNSA_ILi8EEESI_EEENS5_IJSI_SC_EEEEEEEvNS4_8identityENS4_23SM90_TMA_LOAD_MULTICASTES1C_vS1D_EENS_8epilogue10collective6detail29Sm90TmaWarpSpecializedAdapterINS1H_15DefaultEpilogueISK_SL_SL_NS1G_6thread17LinearCombinationISK_Li1EffLNS1L_9ScaleType4KindE0ELNS_15FloatRoundStyleE2ESK_EENS1_15EpilogueDefaultEEEEEvvEEEEvNT_6ParamsE:
        .type           _ZN7cutlass13device_kernelINS_4gemm6kernel13GemmUniversalIN4cute5tupleIJiiiiEEENS1_10collective13CollectiveMmaINS1_34MainloopSm90TmaGmmaWarpSpecializedILi4ENS5_IJNS4_1CILi2EEENSA_ILi1EEESC_EEENS1_35KernelTmaWarpSpecializedCooperativeEEENS5_IJNSA_ILi128EEENSA_ILi256EEENSA_ILi32EEEEEENS_6half_tENS5_IJlSC_lEEESK_SL_NS4_8TiledMMAINS4_8MMA_AtomIJNS4_4SM904GMMA26MMA_64x256x16_F32F16F16_SSILNSP_5MajorE0ELSR_0ELNSP_7ScaleInE1ELSS_1EEEEEENS4_6LayoutISD_NS5_IJSC_NSA_ILi0EEESW_EEEEENS5_IJNS4_10UnderscoreESZ_SZ_EEEEENS4_13SM90_TMA_LOADENS4_14ComposedLayoutINS4_7SwizzleILi2ELi4ELi3EEENS4_18smem_ptr_flag_bitsILi16EEENSV_INS5_IJNSA_ILi8EEESI_EEENS5_IJSI_SC_EEEEEEEvNS4_8identityENS4_23SM90_TMA_LOAD_MULTICASTES1C_vS1D_EENS_8epilogue10collective6detail29Sm90TmaWarpSpecializedAdapterINS1H_15DefaultEpilogueISK_SL_SL_NS1G_6thread17LinearCombinationISK_Li1EffLNS1L_9ScaleType4KindE0ELNS_15FloatRoundStyleE2ESK_EENS1_15EpilogueDefaultEEEEEvvEEEEvNT_6ParamsE,@function
        .size           _ZN7cutlass13device_kernelINS_4gemm6kernel13GemmUniversalIN4cute5tupleIJiiiiEEENS1_10collective13CollectiveMmaINS1_34MainloopSm90TmaGmmaWarpSpecializedILi4ENS5_IJNS4_1CILi2EEENSA_ILi1EEESC_EEENS1_35KernelTmaWarpSpecializedCooperativeEEENS5_IJNSA_ILi128EEENSA_ILi256EEENSA_ILi32EEEEEENS_6half_tENS5_IJlSC_lEEESK_SL_NS4_8TiledMMAINS4_8MMA_AtomIJNS4_4SM904GMMA26MMA_64x256x16_F32F16F16_SSILNSP_5MajorE0ELSR_0ELNSP_7ScaleInE1ELSS_1EEEEEENS4_6LayoutISD_NS5_IJSC_NSA_ILi0EEESW_EEEEENS5_IJNS4_10UnderscoreESZ_SZ_EEEEENS4_13SM90_TMA_LOADENS4_14ComposedLayoutINS4_7SwizzleILi2ELi4ELi3EEENS4_18smem_ptr_flag_bitsILi16EEENSV_INS5_IJNSA_ILi8EEESI_EEENS5_IJSI_SC_EEEEEEEvNS4_8identityENS4_23SM90_TMA_LOAD_MULTICASTES1C_vS1D_EENS_8epilogue10collective6detail29Sm90TmaWarpSpecializedAdapterINS1H_15DefaultEpilogueISK_SL_SL_NS1G_6thread17LinearCombinationISK_Li1EffLNS1L_9ScaleType4KindE0ELNS_15FloatRoundStyleE2ESK_EENS1_15EpilogueDefaultEEEEEvvEEEEvNT_6ParamsE,(.L_x_325 - _ZN7cutlass13device_kernelINS_4gemm6kernel13GemmUniversalIN4cute5tupleIJiiiiEEENS1_10collective13CollectiveMmaINS1_34MainloopSm90TmaGmmaWarpSpecializedILi4ENS5_IJNS4_1CILi2EEENSA_ILi1EEESC_EEENS1_35KernelTmaWarpSpecializedCooperativeEEENS5_IJNSA_ILi128EEENSA_ILi256EEENSA_ILi32EEEEEENS_6half_tENS5_IJlSC_lEEESK_SL_NS4_8TiledMMAINS4_8MMA_AtomIJNS4_4SM904GMMA26MMA_64x256x16_F32F16F16_SSILNSP_5MajorE0ELSR_0ELNSP_7ScaleInE1ELSS_1EEEEEENS4_6LayoutISD_NS5_IJSC_NSA_ILi0EEESW_EEEEENS5_IJNS4_10UnderscoreESZ_SZ_EEEEENS4_13SM90_TMA_LOADENS4_14ComposedLayoutINS4_7SwizzleILi2ELi4ELi3EEENS4_18smem_ptr_flag_bitsILi16EEENSV_INS5_IJNSA_ILi8EEESI_EEENS5_IJSI_SC_EEEEEEEvNS4_8identityENS4_23SM90_TMA_LOAD_MULTICASTES1C_vS1D_EENS_8epilogue10collective6detail29Sm90TmaWarpSpecializedAdapterINS1H_15DefaultEpilogueISK_SL_SL_NS1G_6thread17LinearCombinationISK_Li1EffLNS1L_9ScaleType4KindE0ELNS_15FloatRoundStyleE2ESK_EENS1_15EpilogueDefaultEEEEEvvEEEEvNT_6ParamsE)
        .other          _ZN7cutlass13device_kernelINS_4gemm6kernel13GemmUniversalIN4cute5tupleIJiiiiEEENS1_10collective13CollectiveMmaINS1_34MainloopSm90TmaGmmaWarpSpecializedILi4ENS5_IJNS4_1CILi2EEENSA_ILi1EEESC_EEENS1_35KernelTmaWarpSpecializedCooperativeEEENS5_IJNSA_ILi128EEENSA_ILi256EEENSA_ILi32EEEEEENS_6half_tENS5_IJlSC_lEEESK_SL_NS4_8TiledMMAINS4_8MMA_AtomIJNS4_4SM904GMMA26MMA_64x256x16_F32F16F16_SSILNSP_5MajorE0ELSR_0ELNSP_7ScaleInE1ELSS_1EEEEEENS4_6LayoutISD_NS5_IJSC_NSA_ILi0EEESW_EEEEENS5_IJNS4_10UnderscoreESZ_SZ_EEEEENS4_13SM90_TMA_LOADENS4_14ComposedLayoutINS4_7SwizzleILi2ELi4ELi3EEENS4_18smem_ptr_flag_bitsILi16EEENSV_INS5_IJNSA_ILi8EEESI_EEENS5_IJSI_SC_EEEEEEEvNS4_8identityENS4_23SM90_TMA_LOAD_MULTICASTES1C_vS1D_EENS_8epilogue10collective6detail29Sm90TmaWarpSpecializedAdapterINS1H_15DefaultEpilogueISK_SL_SL_NS1G_6thread17LinearCombinationISK_Li1EffLNS1L_9ScaleType4KindE0ELNS_15FloatRoundStyleE2ESK_EENS1_15EpilogueDefaultEEEEEvvEEEEvNT_6ParamsE,@"STO_CUDA_ENTRY STV_DEFAULT"
_ZN7cutlass13device_kernelINS_4gemm6kernel13GemmUniversalIN4cute5tupleIJiiiiEEENS1_10collective13CollectiveMmaINS1_34MainloopSm90TmaGmmaWarpSpecializedILi4ENS5_IJNS4_1CILi2EEENSA_ILi1EEESC_EEENS1_35KernelTmaWarpSpecializedCooperativeEEENS5_IJNSA_ILi128EEENSA_ILi256EEENSA_ILi32EEEEEENS_6half_tENS5_IJlSC_lEEESK_SL_NS4_8TiledMMAINS4_8MMA_AtomIJNS4_4SM904GMMA26MMA_64x256x16_F32F16F16_SSILNSP_5MajorE0ELSR_0ELNSP_7ScaleInE1ELSS_1EEEEEENS4_6LayoutISD_NS5_IJSC_NSA_ILi0EEESW_EEEEENS5_IJNS4_10UnderscoreESZ_SZ_EEEEENS4_13SM90_TMA_LOADENS4_14ComposedLayoutINS4_7SwizzleILi2ELi4ELi3EEENS4_18smem_ptr_flag_bitsILi16EEENSV_INS5_IJNSA_ILi8EEESI_EEENS5_IJSI_SC_EEEEEEEvNS4_8identityENS4_23SM90_TMA_LOAD_MULTICASTES1C_vS1D_EENS_8epilogue10collective6detail29Sm90TmaWarpSpecializedAdapterINS1H_15DefaultEpilogueISK_SL_SL_NS1G_6thread17LinearCombinationISK_Li1EffLNS1L_9ScaleType4KindE0ELNS_15FloatRoundStyleE2ESK_EENS1_15EpilogueDefaultEEEEEvvEEEEvNT_6ParamsE:
[----:B------:R-:W0:Y:S01]  /*0000*/  LDC R1, c[0x0][0x28] ;  /* 0x00000a00ff017b82 */ /* 0x000e220000000800 */
[----:B------:R-:W1:Y:S01]  /*0010*/  S2R R18, SR_TID.X ;  /* 0x0000000000127919 */ /* 0x000e620000002100 */
[----:B------:R-:W-:Y:S01]  /*0020*/  ELECT P0, URZ, PT ;  /* 0x00000000003f782f */ /* 0x000fe20003800000 */
[----:B------:R-:W-:Y:S01]  /*0030*/  BSSY B0, `(.L_x_0) ;  /* 0x000000f000007945 */ /* 0x000fe20003800000 */
[--C-:B-1----:R-:W-:Y:S02]  /*0040*/  SHF.R.U32.HI R0, RZ, 0x5, R18.reuse ;  /* 0x00000005ff007819 */ /* 0x102fe40000011612 */
[----:B------:R-:W-:-:S03]  /*0050*/  SHF.R.U32.HI R3, RZ, 0x7, R18 ;  /* 0x00000007ff037819 */ /* 0x000fc60000011612 */
[----:B------:R-:W1:Y:S04]  /*0060*/  SHFL.IDX PT, R2, R0, RZ, 0x1f ;  /* 0x00001fff00027589 */ /* 0x000e6800000e0000 */
[----:B------:R2:W3:Y:S01]  /*0070*/  SHFL.IDX PT, R5, R3, RZ, 0x1f ;  /* 0x00001fff03057589 */ /* 0x0004e200000e0000 */
[----:B-1----:R-:W-:-:S13]  /*0080*/  ISETP.NE.OR P0, PT, R2, RZ, !P0 ;  /* 0x000000ff0200720c */ /* 0x002fda0004705670 */
[----:B0-23--:R-:W-:Y:S05]  /*0090*/  @P0 BRA `(.L_x_1) ;  /* 0x0000000000200947 */ /* 0x00dfea0003800000 */
[----:B------:R-:W-:Y:S02]  /*00a0*/  ULDC.64 UR4, c[0x0][0x198] ;  /* 0x0000660000047ab9 */ /* 0x000fe40000000a00 */
[----:B------:R-:W-:Y:S02]  /*00b0*/  UIADD3 UR6, UP0, UR4, 0xf0, URZ ;  /* 0x000000f004067890 */ /* 0x000fe4000ff1e03f */
[----:B------:R-:W-:Y:S02]  /*00c0*/  UIADD3 UR4, UP1, UR4, 0x1f0, URZ ;  /* 0x000001f004047890 */ /* 0x000fe4000ff3e03f */
[----:B------:R-:W-:Y:S02]  /*00d0*/  UIADD3.X UR7, URZ, UR5, URZ, UP0, !UPT ;  /* 0x000000053f077290 */ /* 0x000fe400087fe43f */
[----:B------:R-:W-:-:S07]  /*00e0*/  UIADD3.X UR5, URZ, UR5, URZ, UP1, !UPT ;  /* 0x000000053f057290 */ /* 0x000fce0008ffe43f */
[----:B------:R0:W-:Y:S02]  /*00f0*/  UTMACCTL.PF [UR6] ;  /* 0x00000000060079b9 */ /* 0x0001e40008040000 */
[----:B------:R0:W-:Y:S02]  /*0100*/  UTMACCTL.PF [UR4] ;  /* 0x00000000040079b9 */ /* 0x0001e40008040000 */
[----:B0-----:R-:W-:Y:S01]  /*0110*/  NOP ;  /* 0x0000000000007918 */ /* 0x001fe20000000000 */
.L_x_1:
[----:B------:R-:W-:Y:S05]  /*0120*/  BSYNC B0 ;  /* 0x0000000000007941 */ /* 0x000fea0003800000 */
.L_x_0:
[----:B------:R-:W0:Y:S02]  /*0130*/  SHFL.IDX PT, R3, R0, RZ, 0x1f ;  /* 0x00001fff00037589 */ /* 0x000e2400000e0000 */
[----:B0-----:R-:W-:-:S13]  /*0140*/  ISETP.NE.AND P0, PT, R3, RZ, PT ;  /* 0x000000ff0300720c */ /* 0x001fda0003f05270 */
[----:B------:R-:W-:Y:S05]  /*0150*/  @P0 BRA `(.L_x_2) ;  /* 0x0000000000580947 */ /* 0x000fea0003800000 */
[----:B------:R-:W0:Y:S01]  /*0160*/  S2UR UR8, SR_CgaCtaId ;  /* 0x00000000000879c3 */ /* 0x000e220000008800 */
[----:B------:R-:W-:Y:S01]  /*0170*/  UMOV UR4, 0x400 ;  /* 0x0000040000047882 */ /* 0x000fe20000000000 */
[----:B------:R-:W-:Y:S01]  /*0180*/  UMOV UR5, 0x1 ;  /* 0x0000000100057882 */ /* 0x000fe20000000000 */
[----:B------:R-:W-:Y:S01]  /*0190*/  UMOV UR6, 0x4 ;  /* 0x0000000400067882 */ /* 0x000fe20000000000 */
[----:B------:R-:W-:Y:S01]  /*01a0*/  ELECT P0, URZ, PT ;  /* 0x00000000003f782f */ /* 0x000fe20003800000 */
[----:B------:R-:W-:-:S04]  /*01b0*/  UIADD3 UR6, -UR6, 0x100000, URZ ;  /* 0x0010000006067890 */ /* 0x000fc8000fffe13f */
[----:B------:R-:W-:Y:S02]  /*01c0*/  USHF.L.U32 UR7, UR6, 0xb, URZ ;  /* 0x0000000b06077899 */ /* 0x000fe4000800063f */
[----:B------:R-:W-:Y:S02]  /*01d0*/  USHF.L.U32 UR6, UR6, 0x1, URZ ;  /* 0x0000000106067899 */ /* 0x000fe4000800063f */
[----:B0-----:R-:W-:Y:S02]  /*01e0*/  ULEA UR8, UR8, UR4, 0x18 ;  /* 0x0000000408087291 */ /* 0x001fe4000f8ec03f */
[----:B------:R-:W-:-:S04]  /*01f0*/  UIADD3 UR4, -UR5, 0x100000, URZ ;  /* 0x0010000005047890 */ /* 0x000fc8000fffe13f */
[----:B------:R-:W-:Y:S02]  /*0200*/  USHF.L.U32 UR5, UR4, 0xb, URZ ;  /* 0x0000000b04057899 */ /* 0x000fe4000800063f */
[----:B------:R-:W-:Y:S01]  /*0210*/  USHF.L.U32 UR4, UR4, 0x1, URZ ;  /* 0x0000000104047899 */ /* 0x000fe2000800063f */
[----:B------:R-:W0:Y:S11]  /*0220*/  FENCE.VIEW.ASYNC.S ;  /* 0x00000000000073c6 */ /* 0x000e360000000000 */
[----:B0-----:R0:W1:Y:S01]  /*0230*/  SYNCS.EXCH.64 URZ, [UR8], UR4 ;  /* 0x00000004083f75b2 */ /* 0x0010620008000100 */
[----:B------:R0:W2:Y:S01]  /*0240*/  SYNCS.EXCH.64 URZ, [UR8+0x20], UR6 ;  /* 0x00002006083f75b2 */ /* 0x0000a20008000100 */
[----:B------:R0:W3:Y:S01]  /*0250*/  SYNCS.EXCH.64 URZ, [UR8+0x8], UR4 ;  /* 0x00000804083f75b2 */ /* 0x0000e20008000100 */
[----:B------:R0:W4:Y:S01]  /*0260*/  SYNCS.EXCH.64 URZ, [UR8+0x28], UR6 ;  /* 0x00002806083f75b2 */ /* 0x0001220008000100 */
[----:B------:R0:W0:Y:S01]  /*0270*/  SYNCS.EXCH.64 URZ, [UR8+0x10], UR4 ;  /* 0x00001004083f75b2 */ /* 0x0000220008000100 */
[----:B------:R0:W0:Y:S01]  /*0280*/  SYNCS.EXCH.64 URZ, [UR8+0x30], UR6 ;  /* 0x00003006083f75b2 */ /* 0x0000220008000100 */
[----:B------:R0:W0:Y:S01]  /*0290*/  SYNCS.EXCH.64 URZ, [UR8+0x18], UR4 ;  /* 0x00001804083f75b2 */ /* 0x0000220008000100 */
[----:B------:R0:W0:Y:S01]  /*02a0*/  SYNCS.EXCH.64 URZ, [UR8+0x38], UR6 ;  /* 0x00003806083f75b2 */ /* 0x0000220008000100 */
[----:B------:R-:W-:Y:S01]  /*02b0*/  NOP ;  /* 0x0000000000007918 */ /* 0x000fe20000000000 */
.L_x_2:
[----:B------:R-:W-:Y:S01]  /*02c0*/  SHF.R.S32.HI R7, RZ, 0x1f, R18 ;  /* 0x0000001fff077819 */ /* 0x000fe20000011412 */
[----:B------:R-:W5:Y:S01]  /*02d0*/  SHFL.IDX PT, R0, R0, RZ, 0x1f ;  /* 0x00001fff00007589 */ /* 0x000f6200000e0000 */
[----:B0-----:R-:W0:Y:S01]  /*02e0*/  S2UR UR8, SR_CTAID.X ;  /* 0x00000000000879c3 */ /* 0x001e220000002500 */
[----:B------:R-:W-:Y:S02]  /*02f0*/  ELECT P0, URZ, PT ;  /* 0x00000000003f782f */ /* 0x000fe40003800000 */
[----:B------:R-:W-:Y:S01]  /*0300*/  LEA.HI R7, R7, R18, RZ, 0x7 ;  /* 0x0000001207077211 */ /* 0x000fe200078f38ff */
[----:B------:R-:W1:Y:S01]  /*0310*/  S2R R4, SR_CTAID.Y ;  /* 0x0000000000047919 */ /* 0x000e620000002600 */
[----:B------:R-:W-:Y:S01]  /*0320*/  SHF.R.S32.HI R8, RZ, 0x1f, R3 ;  /* 0x0000001fff087819 */ /* 0x000fe20000011403 */
[----:B------:R-:W-:Y:S01]  /*0330*/  ULDC UR4, c[0x0][0x150] ;  /* 0x0000540000047ab9 */ /* 0x000fe20000000800 */
[----:B------:R-:W-:Y:S01]  /*0340*/  LOP3.LUT R7, R7, 0xffffff80, RZ, 0xc0, !PT ;  /* 0xffffff8007077812 */ /* 0x000fe200078ec0ff */
[----:B------:R-:W-:Y:S01]  /*0350*/  NOP ;  /* 0x0000000000007918 */ /* 0x000fe20000000000 */
[----:B------:R-:W-:Y:S01]  /*0360*/  LEA.HI R8, R8, R3, RZ, 0x2 ;  /* 0x0000000308087211 */ /* 0x000fe200078f10ff */
[----:B------:R-:W2:Y:S01]  /*0370*/  LDC R10, c[0x0][0x144] ;  /* 0x00005100ff0a7b82 */ /* 0x000ea20000000800 */
[----:B------:R-:W-:Y:S01]  /*0380*/  NOP ;  /* 0x0000000000007918 */ /* 0x000fe20000000000 */
[----:B------:R-:W-:Y:S01]  /*0390*/  IMAD.IADD R6, R18, 0x1, -R7 ;  /* 0x0000000112067824 */ /* 0x000fe200078e0a07 */
[----:B------:R-:W-:Y:S01]  /*03a0*/  LOP3.LUT R8, R8, 0x3ffffffc, RZ, 0xc0, !PT ;  /* 0x3ffffffc08087812 */ /* 0x000fe200078ec0ff */
[----:B------:R-:W-:Y:S01]  /*03b0*/  IMAD.MOV.U32 R22, RZ, RZ, 0x1 ;  /* 0x00000001ff167424 */ /* 0x000fe200078e00ff */
[----:B------:R-:W-:-:S02]  /*03c0*/  ISETP.NE.AND P3, PT, R5, RZ, PT ;  /* 0x000000ff0500720c */ /* 0x000fc40003f65270 */
[----:B------:R-:W-:Y:S01]  /*03d0*/  SHF.R.S32.HI R7, RZ, 0x1f, R6 ;  /* 0x0000001fff077819 */ /* 0x000fe20000011406 */
[----:B------:R-:W-:Y:S01]  /*03e0*/  IMAD.IADD R8, R3, 0x1, -R8 ;  /* 0x0000000103087824 */ /* 0x000fe200078e0a08 */
[----:B------:R-:W3:Y:S02]  /*03f0*/  LDC R13, c[0x0][0x140] ;  /* 0x00005000ff0d7b82 */ /* 0x000ee40000000800 */
[----:B------:R-:W-:Y:S02]  /*0400*/  LEA.HI R7, R7, R6, RZ, 0x3 ;  /* 0x0000000607077211 */ /* 0x000fe400078f18ff */
[----:B-----5:R-:W-:Y:S02]  /*0410*/  ISETP.NE.OR P0, PT, R0, RZ, !P0 ;  /* 0x000000ff0000720c */ /* 0x020fe40004705670 */
[--C-:B------:R-:W-:Y:S02]  /*0420*/  SHF.R.S32.HI R0, RZ, 0x3, R7.reuse ;  /* 0x00000003ff007819 */ /* 0x100fe40000011407 */
[----:B------:R-:W-:-:S02]  /*0430*/  SHF.R.S32.HI R7, RZ, 0x1f, R7 ;  /* 0x0000001fff077819 */ /* 0x000fc40000011407 */
[----:B0-----:R-:W-:Y:S02]  /*0440*/  I2FP.F32.U32 R9, UR8 ;  /* 0x0000000800097c45 */ /* 0x001fe40008201000 */
[----:B------:R-:W-:-:S03]  /*0450*/  LEA.HI R7, R7, R0, RZ, 0x2 ;  /* 0x0000000007077211 */ /* 0x000fc600078f10ff */
[----:B------:R-:W-:Y:S01]  /*0460*/  FMUL R9, R9, UR4 ;  /* 0x0000000409097c20 */ /* 0x000fe20008400000 */
[----:B------:R-:W-:Y:S01]  /*0470*/  LOP3.LUT R7, R7, 0xfffffffc, RZ, 0xc0, !PT ;  /* 0xfffffffc07077812 */ /* 0x000fe200078ec0ff */
[----:B------:R-:W-:Y:S01]  /*0480*/  VOTEU.ALL UP0, P0 ;  /* 0x00000000003f7886 */ /* 0x000fe20000000000 */
[----:B-1----:R-:W-:Y:S01]  /*0490*/  I2FP.F32.U32 R3, R4 ;  /* 0x0000000400037245 */ /* 0x002fe20000201000 */
[----:B------:R-:W-:Y:S01]  /*04a0*/  ULDC UR4, c[0x0][0x154] ;  /* 0x0000550000047ab9 */ /* 0x000fe20000000800 */
[----:B------:R-:W-:Y:S01]  /*04b0*/  VOTEU.ALL UP1, P0 ;  /* 0x00000000003f7886 */ /* 0x000fe20000020000 */
[----:B------:R-:W0:Y:S01]  /*04c0*/  F2I.U32.TRUNC.NTZ R9, R9 ;  /* 0x0000000900097305 */ /* 0x000e22000020f000 */
[----:B------:R-:W-:Y:S01]  /*04d0*/  IMAD.IADD R7, R0, 0x1, -R7 ;  /* 0x0000000100077824 */ /* 0x000fe200078e0a07 */
[----:B------:R-:W1:Y:S01]  /*04e0*/  @!UP0 S2UR UR7, SR_CgaCtaId ;  /* 0x00000000000789c3 */ /* 0x000e620000008800 */
[----:B------:R-:W-:Y:S01]  /*04f0*/  FMUL R12, R3, UR4 ;  /* 0x00000004030c7c20 */ /* 0x000fe20008400000 */
[----:B------:R-:W-:Y:S01]  /*0500*/  UMOV UR4, 0x20 ;  /* 0x0000002000047882 */ /* 0x000fe20000000000 */
[----:B------:R-:W-:Y:S01]  /*0510*/  IMAD R8, R8, 0x4, R7 ;  /* 0x0000000408087824 */ /* 0x000fe200078e0207 */
[----:B------:R-:W-:Y:S01]  /*0520*/  @!UP0 UMOV UR6, 0x400 ;  /* 0x0000040000068882 */ /* 0x000fe20000000000 */
[----:B------:R-:W-:-:S04]  /*0530*/  @!UP0 UIADD3 UR4, -UR4, 0x100000, URZ ;  /* 0x0010000004048890 */ /* 0x000fc8000fffe13f */
[----:B------:R-:W-:Y:S02]  /*0540*/  @!UP0 USHF.L.U32 UR5, UR4, 0xb, URZ ;  /* 0x0000000b04058899 */ /* 0x000fe4000800063f */
[----:B------:R-:W-:Y:S01]  /*0550*/  @!UP0 USHF.L.U32 UR4, UR4, 0x1, URZ ;  /* 0x0000000104048899 */ /* 0x000fe2000800063f */
[----:B---3--:R-:W-:Y:S01]  /*0560*/  ISETP.EQ.U32.AND P2, PT, R13, 0x1, PT ;  /* 0x000000010d00780c */ /* 0x008fe20003f42070 */
[----:B------:R-:W3:Y:S01]  /*0570*/  F2I.U32.TRUNC.NTZ R12, R12 ;  /* 0x0000000c000c7305 */ /* 0x000ee2000020f000 */
[----:B------:R-:W-:Y:S01]  /*0580*/  LEA.HI R0, R8, R8, RZ, 0x1 ;  /* 0x0000000808007211 */ /* 0x000fe200078f08ff */
[----:B------:R-:W5:Y:S03]  /*0590*/  LDC R7, c[0x0][0x148] ;  /* 0x00005200ff077b82 */ /* 0x000f660000000800 */
[----:B------:R-:W-:Y:S01]  /*05a0*/  LOP3.LUT R11, R0, 0xfffffffe, RZ, 0xc0, !PT ;  /* 0xfffffffe000b7812 */ /* 0x000fe200078ec0ff */
[----:B0-----:R-:W-:Y:S01]  /*05b0*/  IMAD.MOV R15, RZ, RZ, -R9 ;  /* 0x000000ffff0f7224 */ /* 0x001fe200078e0a09 */
[----:B------:R-:W-:-:S03]  /*05c0*/  SHF.R.S32.HI R9, RZ, 0x1f, R2 ;  /* 0x0000001fff097819 */ /* 0x000fc60000011402 */
[----:B--2---:R-:W-:Y:S01]  /*05d0*/  IMAD R3, R10, R15, UR8 ;  /* 0x000000080a037e24 */ /* 0x004fe2000f8e020f */
[----:B------:R-:W-:Y:S01]  /*05e0*/  LEA.HI R9, R9, R2, RZ, 0x2 ;  /* 0x0000000209097211 */ /* 0x000fe200078f10ff */
[C---:B------:R-:W-:Y:S02]  /*05f0*/  IMAD.IADD R0, R8.reuse, 0x1, -R11 ;  /* 0x0000000108007824 */ /* 0x040fe400078e0a0b */
[----:B------:R-:W-:Y:S01]  /*0600*/  IMAD.SHL.U32 R11, R8, 0x4, RZ ;  /* 0x00000004080b7824 */ /* 0x000fe200078e00ff */
[----:B------:R-:W-:Y:S01]  /*0610*/  LOP3.LUT R9, R9, 0xfffffffc, RZ, 0xc0, !PT ;  /* 0xfffffffc09097812 */ /* 0x000fe200078ec0ff */
[----:B---3--:R-:W-:Y:S01]  /*0620*/  IMAD.MOV R24, RZ, RZ, -R12 ;  /* 0x000000ffff187224 */ /* 0x008fe200078e0a0c */
[----:B------:R-:W-:Y:S01]  /*0630*/  ISETP.NE.AND P4, PT, R0, R3, PT ;  /* 0x000000030000720c */ /* 0x000fe20003f85270 */
[----:B-1----:R-:W-:Y:S01]  /*0640*/  @!UP0 ULEA UR6, UR7, UR6, 0x18 ;  /* 0x0000000607068291 */ /* 0x002fe2000f8ec03f */
[----:B------:R-:W-:Y:S01]  /*0650*/  LOP3.LUT R152, R8, 0xc, R11, 0x78, !PT ;  /* 0x0000000c08987812 */ /* 0x000fe200078e780b */
[----:B------:R-:W-:Y:S01]  /*0660*/  IMAD.IADD R0, R2, 0x1, -R9 ;  /* 0x0000000102007824 */ /* 0x000fe200078e0a09 */
[----:B------:R-:W-:Y:S01]  /*0670*/  VOTEU.ALL UP0, P0 ;  /* 0x00000000003f7886 */ /* 0x000fe20000000000 */
[----:B------:R-:W-:Y:S01]  /*0680*/  LOP3.LUT P0, RZ, R6, 0x7, RZ, 0xc0, !PT ;  /* 0x0000000706ff7812 */ /* 0x000fe2000780c0ff */
[----:B------:R-:W-:-:S02]  /*0690*/  VIADD R6, R5, 0xffffffff ;  /* 0xffffffff05067836 */ /* 0x000fc40000000000 */
[----:B------:R-:W-:Y:S01]  /*06a0*/  ISETP.NE.AND P1, PT, R0, 0x3, PT ;  /* 0x000000030000780c */ /* 0x000fe20003f25270 */
[----:B-----5:R-:W-:Y:S01]  /*06b0*/  IMAD R9, R7, R24, R4 ;  /* 0x0000001807097224 */ /* 0x020fe200078e0204 */
[----:B------:R-:W-:Y:S02]  /*06c0*/  ISETP.LT.U32.AND P0, PT, R152, 0x2, !P0 ;  /* 0x000000029800780c */ /* 0x000fe40004701070 */
[----:B------:R-:W-:Y:S01]  /*06d0*/  ISETP.EQ.OR P1, PT, R0, RZ, !P1 ;  /* 0x000000ff0000720c */ /* 0x000fe20004f22670 */
[----:B------:R-:W0:Y:S02]  /*06e0*/  FENCE.VIEW.ASYNC.S ;  /* 0x00000000000073c6 */ /* 0x000e240000000000 */
[----:B0-----:R0:W1:Y:S01]  /*06f0*/  @!UP0 SYNCS.EXCH.64 URZ, [UR6+0x50], UR4 ;  /* 0x00005004063f85b2 */ /* 0x0010620008000100 */
[----:B------:R-:W-:Y:S02]  /*0700*/  @P4 LEA.HI R2, R152, R152, RZ, 0x1 ;  /* 0x0000009898024211 */ /* 0x000fe400078f08ff */
[----:B------:R-:W-:-:S02]  /*0710*/  ISETP.EQ.AND P1, PT, R5, RZ, P1 ;  /* 0x000000ff0500720c */ /* 0x000fc40000f22270 */
[----:B------:R-:W-:Y:S02]  /*0720*/  @P4 SHF.R.S32.HI R2, RZ, 0x1, R2 ;  /* 0x00000001ff024819 */ /* 0x000fe40000011402 */
[----:B------:R-:W-:Y:S02]  /*0730*/  ISETP.GE.U32.AND P6, PT, R6, 0x2, PT ;  /* 0x000000020600780c */ /* 0x000fe40003fc6070 */
[----:B------:R-:W-:Y:S02]  /*0740*/  @P4 ISETP.NE.AND P5, PT, R2, R9, PT ;  /* 0x000000090200420c */ /* 0x000fe40003fa5270 */
[----:B------:R-:W-:Y:S02]  /*0750*/  SEL R9, RZ, 0x1, !P0 ;  /* 0x00000001ff097807 */ /* 0x000fe40004000000 */
[----:B------:R-:W-:Y:S02]  /*0760*/  @P4 SEL R22, RZ, 0x1, P5 ;  /* 0x00000001ff164807 */ /* 0x000fe40002800000 */
[----:B------:R-:W-:Y:S01]  /*0770*/  SEL R19, RZ, 0x1, !P1 ;  /* 0x00000001ff137807 */ /* 0x000fe20004800000 */
[----:B------:R0:W2:Y:S01]  /*0780*/  @!UP1 SYNCS.EXCH.64 URZ, [UR6+0x58], UR4 ;  /* 0x00005804063f95b2 */ /* 0x0000a20008000100 */
[----:B------:R-:W-:Y:S01]  /*0790*/  LOP3.LUT R22, R22, R9, RZ, 0xc0, !PT ;  /* 0x0000000916167212 */ /* 0x000fe200078ec0ff */
[----:B------:R-:W-:Y:S01]  /*07a0*/  NOP ;  /* 0x0000000000007918 */ /* 0x000fe20000000000 */
[----:B------:R-:W-:Y:S01]  /*07b0*/  SEL R19, R19, 0x2, P6 ;  /* 0x0000000213137807 */ /* 0x000fe20003000000 */
[----:B------:R-:W-:Y:S06]  /*07c0*/  @!P2 BRA `(.L_x_3) ;  /* 0x000000000008a947 */ /* 0x000fec0003800000 */
[----:B-12-4-:R-:W-:Y:S01]  /*07d0*/  UCGABAR_ARV ;  /* 0x00000000000079c7 */ /* 0x016fe20008000000 */
[----:B------:R-:W-:Y:S05]  /*07e0*/  BRA `(.L_x_4) ;  /* 0x0000000000047947 */ /* 0x000fea0003800000 */
.L_x_3:
[----:B-12-4-:R-:W-:Y:S01]  /*07f0*/  NOP ;  /* 0x0000000000007918 */ /* 0x016fe20000000000 */
.L_x_4:
[----:B------:R-:W1:Y:S01]  /*0800*/  LDC R2, c[0x0][0x65c] ;  /* 0x00019700ff027b82 */ /* 0x000e620000000800 */
[----:B------:R-:W-:Y:S02]  /*0810*/  IMAD.U32 R8, RZ, RZ, UR8 ;  /* 0x00000008ff087e24 */ /* 0x000fe4000f8e00ff */
[----:B------:R-:W-:Y:S01]  /*0820*/  IMAD.MOV.U32 R9, RZ, RZ, RZ ;  /* 0x000000ffff097224 */ /* 0x000fe200078e00ff */
[----:B-1----:R-:W-:-:S04]  /*0830*/  ISETP.NE.AND P1, PT, R2, 0x1, PT ;  /* 0x000000010200780c */ /* 0x002fc80003f25270 */
[----:B------:R-:W-:-:S09]  /*0840*/  P2R R5, PR, RZ, 0x2 ;  /* 0x00000002ff057803 */ /* 0x000fd20000000000 */
[----:B------:R-:W1:Y:S01]  /*0850*/  @P1 LDC R17, c[0x0][0x10] ;  /* 0x00000400ff111b82 */ /* 0x000e620000000800 */
[----:B------:R-:W-:Y:S02]  /*0860*/  @P1 IMAD.MOV.U32 R5, RZ, RZ, RZ ;  /* 0x000000ffff051224 */ /* 0x000fe400078e00ff */
[----:B------:R-:W-:-:S05]  /*0870*/  @P1 IMAD.MOV.U32 R13, RZ, RZ, RZ ;  /* 0x000000ffff0d1224 */ /* 0x000fca00078e00ff */
[----:B------:R-:W2:Y:S01]  /*0880*/  @!P1 LDC R11, c[0x0][0xc] ;  /* 0x00000300ff0b9b82 */ /* 0x000ea20000000800 */
[----:B-1----:R-:W-:-:S04]  /*0890*/  @P1 IMAD.WIDE.U32 R16, R17, UR8, R4 ;  /* 0x0000000811101c25 */ /* 0x002fc8000f8e0004 */
[----:B------:R-:W-:Y:S02]  /*08a0*/  @P1 IMAD.IADD R17, R17, 0x1, R13 ;  /* 0x0000000111111824 */ /* 0x000fe400078e020d */
[----:B--2---:R-:W-:-:S04]  /*08b0*/  @!P1 IMAD.WIDE.U32 R8, R4, R11, R8 ;  /* 0x0000000b04089225 */ /* 0x004fc800078e0008 */
[----:B------:R-:W-:Y:S02]  /*08c0*/  @!P1 IMAD.MOV.U32 R16, RZ, RZ, R8 ;  /* 0x000000ffff109224 */ /* 0x000fe400078e0008 */
[----:B------:R-:W-:Y:S01]  /*08d0*/  @!P1 IMAD.MOV.U32 R17, RZ, RZ, R9 ;  /* 0x000000ffff119224 */ /* 0x000fe200078e0009 */
[----:B------:R-:W-:Y:S06]  /*08e0*/  @!P2 BRA `(.L_x_5) ;  /* 0x00000000000ca947 */ /* 0x000fec0003800000 */
[----:B------:R-:W-:Y:S01]  /*08f0*/  UCGABAR_WAIT ;  /* 0x0000000000007dc7 */ /* 0x000fe20008000000 */
[----:B------:R-:W-:Y:S01]  /*0900*/  CCTL.IVALL ;  /* 0x00000000ff00798f */ /* 0x000fe20002000000 */
[----:B------:R-:W-:Y:S05]  /*0910*/  BRA `(.L_x_6) ;  /* 0x0000000000047947 */ /* 0x000fea0003800000 */
.L_x_5:
[----:B------:R-:W-:Y:S06]  /*0920*/  BAR.SYNC.DEFER_BLOCKING 0x0 ;  /* 0x0000000000007b1d */ /* 0x000fec0000010000 */
.L_x_6:
[----:B------:R-:W-:Y:S05]  /*0930*/  @!P3 BRA `(.L_x_7) ;  /* 0x0000009400d4b947 */ /* 0x000fea0003800000 */
[----:B------:R-:W-:-:S13]  /*0940*/  ISETP.GT.U32.AND P0, PT, R6, 0x1, PT ;  /* 0x000000010600780c */ /* 0x000fda0003f04070 */
[----:B0-----:R-:W-:Y:S05]  /*0950*/  @P0 EXIT ;  /* 0x000000000000094d */ /* 0x001fea0003800000 */
[----:B------:R-:W-:Y:S01]  /*0960*/  ULDC.64 UR4, c[0x0][0x650] ;  /* 0x0001940000047ab9 */ /* 0x000fe20000000a00 */
[----:B------:R-:W-:Y:S01]  /*0970*/  PRMT R0, RZ, 0x7610, R0 ;  /* 0x00007610ff007816 */ /* 0x000fe20000000000 */
[----:B------:R-:W-:Y:S01]  /*0980*/  IMAD.MOV.U32 R154, RZ, RZ, -0x1 ;  /* 0xffffffffff9a7424 */ /* 0x000fe200078e00ff */
[----:B------:R-:W-:Y:S01]  /*0990*/  ISETP.GE.U32.AND P0, PT, R16, UR4, PT ;  /* 0x0000000410007c0c */ /* 0x000fe2000bf06070 */
[----:B------:R-:W-:Y:S02]  /*09a0*/  IMAD.MOV.U32 R153, RZ, RZ, -0x1 ;  /* 0xffffffffff997424 */ /* 0x000fe400078e00ff */
[----:B------:R-:W-:Y:S01]  /*09b0*/  IMAD.MOV.U32 R23, RZ, RZ, -0x1 ;  /* 0xffffffffff177424 */ /* 0x000fe200078e00ff */
[----:B------:R-:W-:-:S13]  /*09c0*/  ISETP.GE.U32.AND.EX P0, PT, R17, UR5, PT, P0 ;  /* 0x0000000511007c0c */ /* 0x000fda000bf06100 */
[----:B------:R-:W-:Y:S05]  /*09d0*/  @P0 BRA `(.L_x_8) ;  /* 0x00000004002c0947 */ /* 0x000fea0003800000 */
[----:B------:R-:W0:Y:S01]  /*09e0*/  LDC.64 R20, c[0x0][0x628] ;  /* 0x00018a00ff147b82 */ /* 0x000e220000000a00 */
[----:B------:R-:W-:Y:S02]  /*09f0*/  IMAD.MOV.U32 R8, RZ, RZ, R16 ;  /* 0x000000ffff087224 */ /* 0x000fe400078e0010 */
[----:B------:R-:W-:-:S05]  /*0a00*/  IMAD.MOV.U32 R9, RZ, RZ, R17 ;  /* 0x000000ffff097224 */ /* 0x000fca00078e0011 */
[----:B------:R-:W1:Y:S08]  /*0a10*/  LDC R0, c[0x0][0x630] ;  /* 0x00018c00ff007b82 */ /* 0x000e700000000800 */
[----:B------:R-:W2:Y:S01]  /*0a20*/  LDC.64 R26, c[0x0][0x620] ;  /* 0x00018800ff1a7b82 */ /* 0x000ea20000000a00 */
[----:B0-----:R-:W-:-:S04]  /*0a30*/  ISETP.NE.U32.AND P0, PT, R20, RZ, PT ;  /* 0x000000ff1400720c */ /* 0x001fc80003f05070 */
[----:B------:R-:W-:-:S13]  /*0a40*/  ISETP.NE.AND.EX P0, PT, R21, RZ, PT, P0 ;  /* 0x000000ff1500720c */ /* 0x000fda0003f05300 */
[----:B-12---:R-:W-:Y:S05]  /*0a50*/  @!P0 BRA `(.L_x_9) ;  /* 0x0000000000288947 */ /* 0x006fea0003800000 */
[----:B------:R-:W0:Y:S02]  /*0a60*/  LDC R13, c[0x0][0x634] ;  /* 0x00018d00ff0d7b82 */ /* 0x000e240000000800 */
[----:B0-----:R-:W-:-:S05]  /*0a70*/  IADD3 R13, P0, R16, R13, RZ ;  /* 0x0000000d100d7210 */ /* 0x001fca0007f1e0ff */
[----:B------:R-:W-:-:S04]  /*0a80*/  IMAD.X R15, RZ, RZ, R17, P0 ;  /* 0x000000ffff0f7224 */ /* 0x000fc800000e0611 */
[----:B------:R-:W-:-:S04]  /*0a90*/  IMAD.WIDE.U32 R8, R15, R20, RZ ;  /* 0x000000140f087225 */ /* 0x000fc800078e00ff */
[----:B------:R-:W-:-:S04]  /*0aa0*/  IMAD.WIDE.U32 R10, P0, R13, R21, R8 ;  /* 0x000000150d0a7225 */ /* 0x000fc80007800008 */
[----:B------:R-:W-:-:S04]  /*0ab0*/  IMAD.WIDE.U32 R8, R13, R20, RZ ;  /* 0x000000140d087225 */ /* 0x000fc800078e00ff */
[----:B------:R-:W-:Y:S01]  /*0ac0*/  IMAD.X R13, RZ, RZ, RZ, P0 ;  /* 0x000000ffff0d7224 */ /* 0x000fe200000e06ff */
[----:B------:R-:W-:Y:S01]  /*0ad0*/  IADD3 RZ, P0, R9, R10, RZ ;  /* 0x0000000a09ff7210 */ /* 0x000fe20007f1e0ff */
[----:B------:R-:W-:-:S04]  /*0ae0*/  IMAD.MOV.U32 R12, RZ, RZ, R11 ;  /* 0x000000ffff0c7224 */ /* 0x000fc800078e000b */
[----:B------:R-:W-:-:S08]  /*0af0*/  IMAD.WIDE.U32.X R8, R15, R21, R12, P0 ;  /* 0x000000150f087225 */ /* 0x000fd000000e040c */
.L_x_9:
[----:B------:R-:W0:Y:S01]  /*0b00*/  LDC.64 R20, c[0x0][0x640] ;  /* 0x00019000ff147b82 */ /* 0x000e220000000a00 */
[--C-:B------:R-:W-:Y:S01]  /*0b10*/  SHF.R.U64 R28, R8, R0, R9.reuse ;  /* 0x00000000081c7219 */ /* 0x100fe20000001209 */
[----:B------:R-:W-:Y:S01]  /*0b20*/  IMAD R30, R7, R24, R4 ;  /* 0x00000018071e7224 */ /* 0x000fe200078e0204 */
[----:B------:R-:W-:Y:S01]  /*0b30*/  SHF.R.U32.HI R0, RZ, R0, R9 ;  /* 0x00000000ff007219 */ /* 0x000fe20000011609 */
[----:B------:R-:W-:Y:S01]  /*0b40*/  IMAD.MOV.U32 R23, RZ, RZ, 0x1 ;  /* 0x00000001ff177424 */ /* 0x000fe200078e00ff */
[----:B------:R-:W-:-:S03]  /*0b50*/  IADD3 R5, P0, RZ, -R28, RZ ;  /* 0x8000001cff057210 */ /* 0x000fc60007f1e0ff */
[----:B------:R-:W1:Y:S02]  /*0b60*/  LDC R6, c[0x0][0x618] ;  /* 0x00018600ff067b82 */ /* 0x000e640000000800 */
[----:B------:R-:W-:-:S04]  /*0b70*/  IMAD.X R9, RZ, RZ, ~R0, P0 ;  /* 0x000000ffff097224 */ /* 0x000fc800000e0e00 */
[-C--:B------:R-:W-:Y:S02]  /*0b80*/  IMAD R0, R9, R26.reuse, RZ ;  /* 0x0000001a09007224 */ /* 0x080fe400078e02ff */
[----:B------:R-:W2:Y:S01]  /*0b90*/  LDC R11, c[0x0][0x608] ;  /* 0x00018200ff0b7b82 */ /* 0x000ea20000000800 */
[----:B------:R-:W-:-:S04]  /*0ba0*/  IMAD.WIDE.U32 R8, R5, R26, R16 ;  /* 0x0000001a05087225 */ /* 0x000fc800078e0010 */
[----:B------:R-:W-:-:S03]  /*0bb0*/  IMAD R5, R5, R27, R0 ;  /* 0x0000001b05057224 */ /* 0x000fc600078e0200 */
[----:B------:R-:W3:Y:S01]  /*0bc0*/  LDC R12, c[0x0][0x658] ;  /* 0x00019600ff0c7b82 */ /* 0x000ee20000000800 */
[----:B0-----:R-:W-:Y:S01]  /*0bd0*/  ISETP.NE.U32.AND P0, PT, R20, RZ, PT ;  /* 0x000000ff1400720c */ /* 0x001fe20003f05070 */
[----:B------:R-:W-:Y:S02]  /*0be0*/  IMAD.IADD R5, R9, 0x1, R5 ;  /* 0x0000000109057824 */ /* 0x000fe400078e0205 */
[----:B------:R-:W-:Y:S01]  /*0bf0*/  IMAD.MOV.U32 R9, RZ, RZ, -0x1 ;  /* 0xffffffffff097424 */ /* 0x000fe200078e00ff */
[----:B------:R-:W-:-:S03]  /*0c00*/  ISETP.NE.AND.EX P0, PT, R21, RZ, PT, P0 ;  /* 0x000000ff1500720c */ /* 0x000fc60003f05300 */
[----:B------:R-:W0:Y:S01]  /*0c10*/  LDC R15, c[0x0][0x600] ;  /* 0x00018000ff0f7b82 */ /* 0x000e220000000800 */
[-CC-:B-1----:R-:W-:Y:S02]  /*0c20*/  SHF.R.U64 R13, R8, R6.reuse, R5.reuse ;  /* 0x00000006080d7219 */ /* 0x182fe40000001205 */
[----:B------:R-:W-:-:S05]  /*0c30*/  SHF.R.U32.HI R0, RZ, R6, R5 ;  /* 0x00000006ff007219 */ /* 0x000fca0000011605 */
[----:B------:R-:W1:Y:S01]  /*0c40*/  LDC R14, c[0x0][0x648] ;  /* 0x00019200ff0e7b82 */ /* 0x000e620000000800 */
[-CC-:B--2---:R-:W-:Y:S02]  /*0c50*/  SHF.R.U64 R27, R13, R11.reuse, R0.reuse ;  /* 0x0000000b0d1b7219 */ /* 0x184fe40000001200 */
[----:B------:R-:W-:-:S05]  /*0c60*/  SHF.R.U32.HI R5, RZ, R11, R0 ;  /* 0x0000000bff057219 */ /* 0x000fca0000011600 */
[----:B------:R-:W2:Y:S01]  /*0c70*/  LDC R26, c[0x0][0x638] ;  /* 0x00018e00ff1a7b82 */ /* 0x000ea20000000800 */
[-CC-:B---3--:R-:W-:Y:S02]  /*0c80*/  SHF.R.U64 R24, R27, R12.reuse, R5.reuse ;  /* 0x0000000c1b187219 */ /* 0x188fe40000001205 */
[-C--:B------:R-:W-:Y:S02]  /*0c90*/  SHF.L.U32 R0, R9, R12.reuse, RZ ;  /* 0x0000000c09007219 */ /* 0x080fe400000006ff */
[----:B------:R-:W-:Y:S01]  /*0ca0*/  SHF.R.U32.HI R5, RZ, R12, R5 ;  /* 0x0000000cff057219 */ /* 0x000fe20000011605 */
[----:B------:R-:W-:Y:S01]  /*0cb0*/  IMAD.MOV.U32 R4, RZ, RZ, R24 ;  /* 0x000000ffff047224 */ /* 0x000fe200078e0018 */
[----:B------:R-:W-:Y:S01]  /*0cc0*/  LOP3.LUT R10, RZ, R0, RZ, 0x33, !PT ;  /* 0x00000000ff0a7212 */ /* 0x000fe200078e33ff */
[----:B------:R-:W3:Y:S01]  /*0cd0*/  LDC R25, c[0x0][0x610] ;  /* 0x00018400ff197b82 */ /* 0x000ee20000000800 */
[----:B------:R-:W-:Y:S05]  /*0ce0*/  @!P0 BRA `(.L_x_10) ;  /* 0x0000000000288947 */ /* 0x000fea0003800000 */
[----:B------:R-:W4:Y:S02]  /*0cf0*/  LDC R9, c[0x0][0x64c] ;  /* 0x00019300ff097b82 */ /* 0x000f240000000800 */
[----:B----4-:R-:W-:-:S05]  /*0d00*/  IADD3 R9, P0, R24, R9, RZ ;  /* 0x0000000918097210 */ /* 0x010fca0007f1e0ff */
        /* <DEDUP_REMOVED lines=8> */
.L_x_10:
[----:B-1----:R-:W-:Y:S01]  /*0d90*/  SHF.R.U64 R4, R4, R14, R5 ;  /* 0x0000000e04047219 */ /* 0x002fe20000001205 */
[----:B0-----:R-:W-:Y:S01]  /*0da0*/  VIADD R6, R15, 0xffffffff ;  /* 0xffffffff0f067836 */ /* 0x001fe20000000000 */
[----:B------:R-:W-:Y:S01]  /*0db0*/  SHF.L.U32 R0, R23, R12, RZ ;  /* 0x0000000c17007219 */ /* 0x000fe200000006ff */
[----:B------:R-:W-:Y:S01]  /*0dc0*/  IMAD.MOV.U32 R23, RZ, RZ, R28 ;  /* 0x000000ffff177224 */ /* 0x000fe200078e001c */
[----:B------:R-:W-:Y:S01]  /*0dd0*/  LOP3.LUT R5, R27, R10, RZ, 0xc0, !PT ;  /* 0x0000000a1b057212 */ /* 0x000fe200078ec0ff */
[----:B------:R-:W-:Y:S01]  /*0de0*/  IMAD.MOV R7, RZ, RZ, -R4 ;  /* 0x000000ffff077224 */ /* 0x000fe200078e0a04 */
[----:B------:R-:W-:Y:S02]  /*0df0*/  SEL R3, R3, R30, !P1 ;  /* 0x0000001e03037207 */ /* 0x000fe40004800000 */
[----:B------:R-:W-:Y:S01]  /*0e00*/  LOP3.LUT R6, R13, R6, RZ, 0xc0, !PT ;  /* 0x000000060d067212 */ /* 0x000fe200078ec0ff */
[----:B------:R-:W-:Y:S02]  /*0e10*/  IMAD R4, R0, R4, R5 ;  /* 0x0000000400047224 */ /* 0x000fe400078e0205 */
[----:B--2---:R-:W-:-:S02]  /*0e20*/  IMAD R0, R7, R26, R24 ;  /* 0x0000001a07007224 */ /* 0x004fc400078e0218 */
[----:B---3--:R-:W-:Y:S02]  /*0e30*/  IMAD R3, R4, R25, R3 ;  /* 0x0000001904037224 */ /* 0x008fe400078e0203 */
[----:B------:R-:W-:Y:S02]  /*0e40*/  IMAD R154, R0, R15, R6 ;  /* 0x0000000f009a7224 */ /* 0x000fe400078e0206 */
[----:B------:R-:W-:-:S03]  /*0e50*/  IMAD.MOV.U32 R4, RZ, RZ, 0x1 ;  /* 0x00000001ff047424 */ /* 0x000fc600078e00ff */
[----:B------:R-:W-:Y:S02]  /*0e60*/  SEL R153, R154, R3, !P1 ;  /* 0x000000039a997207 */ /* 0x000fe40004800000 */
[----:B------:R-:W-:Y:S02]  /*0e70*/  PRMT R0, R4, 0x7610, R0 ;  /* 0x0000761004007816 */ /* 0x000fe40000000000 */
[----:B------:R-:W-:-:S07]  /*0e80*/  SEL R154, R3, R154, !P1 ;  /* 0x0000009a039a7207 */ /* 0x000fce0004800000 */
.L_x_8:
[----:B------:R-:W-:-:S08]  /*0e90*/  NOP ;  /* 0x0000000000007918 */ /* 0x000fd00000000000 */
[----:B------:R-:W0:Y:S02]  /*0ea0*/  USETMAXREG.TRY_ALLOC.CTAPOOL UP0, 0xe8 ;  /* 0x000000e8000079c8 */ /* 0x000e240008000600 */
[----:B0-----:R-:W-:-:S13]  /*0eb0*/  PLOP3.LUT P0, PT, PT, PT, UP0, 0x80, 0x0 ;  /* 0x000000000000781c */ /* 0x001fda0003f0f008 */
[----:B------:R-:W-:Y:S05]  /*0ec0*/  @!P0 BRA `(.L_x_8) ;  /* 0xfffffffc00f08947 */ /* 0x000fea000383ffff */
[----:B------:R-:W-:Y:S01]  /*0ed0*/  ULDC.64 UR4, c[0x0][0x598] ;  /* 0x0001660000047ab9 */ /* 0x000fe20000000a00 */
[----:B------:R-:W-:Y:S01]  /*0ee0*/  ULDC.64 UR36, c[0x0][0x208] ;  /* 0x0000820000247ab9 */ /* 0x000fe20000000a00 */
[----:B------:R-:W-:-:S04]  /*0ef0*/  ISETP.NE.U32.AND P0, PT, RZ, UR4, PT ;  /* 0x00000004ff007c0c */ /* 0x000fc8000bf05070 */
[----:B------:R-:W-:-:S13]  /*0f00*/  ISETP.NE.AND.EX P0, PT, RZ, UR5, PT, P0 ;  /* 0x00000005ff007c0c */ /* 0x000fda000bf05300 */
[----:B------:R-:W-:Y:S05]  /*0f10*/  @!P0 BRA `(.L_x_11) ;  /* 0x00000000001c8947 */ /* 0x000fea0003800000 */
[----:B------:R-:W0:Y:S02]  /*0f20*/  LDC.64 R4, c[0x0][0x598] ;  /* 0x00016600ff047b82 */ /* 0x000e240000000a00 */
[----:B0-----:R-:W2:Y:S02]  /*0f30*/  LDG.E.64 R4, desc[UR36][R4.64] ;  /* 0x0000002404047981 */ /* 0x001ea4000c1e1b00 */
[----:B--2---:R-:W-:-:S04]  /*0f40*/  ISETP.NE.U32.AND P0, PT, R4, RZ, PT ;  /* 0x000000ff0400720c */ /* 0x004fc80003f05070 */
[----:B------:R-:W-:-:S13]  /*0f50*/  ISETP.NE.AND.EX P0, PT, R5, RZ, PT, P0 ;  /* 0x000000ff0500720c */ /* 0x000fda0003f05300 */
[----:B------:R-:W-:Y:S05]  /*0f60*/  @!P0 BRA `(.L_x_11) ;  /* 0x0000000000088947 */ /* 0x000fea0003800000 */
[----:B------:R0:W5:Y:S01]  /*0f70*/  LD.E R155, desc[UR36][R4.64] ;  /* 0x00000024049b7980 */ /* 0x000162000c101900 */
[----:B------:R-:W-:Y:S05]  /*0f80*/  BRA `(.L_x_12) ;  /* 0x0000000000247947 */ /* 0x000fea0003800000 */
.L_x_11:
[----:B------:R-:W-:Y:S02]  /*0f90*/  ULDC.64 UR4, c[0x0][0x588] ;  /* 0x0001620000047ab9 */ /* 0x000fe40000000a00 */
[----:B------:R-:W-:-:S04]  /*0fa0*/  ISETP.NE.U32.AND P0, PT, RZ, UR4, PT ;  /* 0x00000004ff007c0c */ /* 0x000fc8000bf05070 */
[----:B------:R-:W-:-:S13]  /*0fb0*/  ISETP.NE.AND.EX P0, PT, RZ, UR5, PT, P0 ;  /* 0x00000005ff007c0c */ /* 0x000fda000bf05300 */
[----:B------:R-:W-:Y:S05]  /*0fc0*/  @!P0 BRA `(.L_x_13) ;  /* 0x00000000000c8947 */ /* 0x000fea0003800000 */
[----:B------:R-:W0:Y:S02]  /*0fd0*/  LDC.64 R4, c[0x0][0x588] ;  /* 0x00016200ff047b82 */ /* 0x000e240000000a00 */
[----:B0-----:R1:W5:Y:S01]  /*0fe0*/  LDG.E R155, desc[UR36][R4.64] ;  /* 0x00000024049b7981 */ /* 0x001362000c1e1900 */
[----:B------:R-:W-:Y:S05]  /*0ff0*/  BRA `(.L_x_12) ;  /* 0x0000000000087947 */ /* 0x000fea0003800000 */
.L_x_13:
[----:B------:R-:W-:Y:S02]  /*1000*/  ULDC UR4, c[0x0][0x580] ;  /* 0x0001600000047ab9 */ /* 0x000fe40000000800 */
[----:B------:R-:W-:-:S07]  /*1010*/  IMAD.U32 R155, RZ, RZ, UR4 ;  /* 0x00000004ff9b7e24 */ /* 0x000fce000f8e00ff */
.L_x_12:
[----:B------:R-:W-:Y:S02]  /*1020*/  ULDC.64 UR4, c[0x0][0x5a0] ;  /* 0x0001680000047ab9 */ /* 0x000fe40000000a00 */
[----:B------:R-:W-:-:S04]  /*1030*/  ISETP.NE.U32.AND P0, PT, RZ, UR4, PT ;  /* 0x00000004ff007c0c */ /* 0x000fc8000bf05070 */
[----:B------:R-:W-:-:S13]  /*1040*/  ISETP.NE.AND.EX P0, PT, RZ, UR5, PT, P0 ;  /* 0x00000005ff007c0c */ /* 0x000fda000bf05300 */
[----:B------:R-:W-:Y:S05]  /*1050*/  @!P0 BRA `(.L_x_14) ;  /* 0x00000000001c8947 */ /* 0x000fea0003800000 */
[----:B01----:R-:W0:Y:S02]  /*1060*/  LDC.64 R4, c[0x0][0x5a0] ;  /* 0x00016800ff047b82 */ /* 0x003e240000000a00 */
[----:B0-----:R-:W2:Y:S02]  /*1070*/  LDG.E.64 R4, desc[UR36][R4.64] ;  /* 0x0000002404047981 */ /* 0x001ea4000c1e1b00 */
[----:B--2---:R-:W-:-:S04]  /*1080*/  ISETP.NE.U32.AND P0, PT, R4, RZ, PT ;  /* 0x000000ff0400720c */ /* 0x004fc80003f05070 */
[----:B------:R-:W-:-:S13]  /*1090*/  ISETP.NE.AND.EX P0, PT, R5, RZ, PT, P0 ;  /* 0x000000ff0500720c */ /* 0x000fda0003f05300 */
[----:B------:R-:W-:Y:S05]  /*10a0*/  @!P0 BRA `(.L_x_14) ;  /* 0x0000000000088947 */ /* 0x000fea0003800000 */
[----:B------:R0:W5:Y:S01]  /*10b0*/  LD.E R156, desc[UR36][R4.64] ;  /* 0x00000024049c7980 */ /* 0x000162000c101900 */
[----:B------:R-:W-:Y:S05]  /*10c0*/  BRA `(.L_x_15) ;  /* 0x0000000000247947 */ /* 0x000fea0003800000 */
.L_x_14:
[----:B------:R-:W-:Y:S02]  /*10d0*/  ULDC.64 UR4, c[0x0][0x590] ;  /* 0x0001640000047ab9 */ /* 0x000fe40000000a00 */
[----:B------:R-:W-:-:S04]  /*10e0*/  ISETP.NE.U32.AND P0, PT, RZ, UR4, PT ;  /* 0x00000004ff007c0c */ /* 0x000fc8000bf05070 */
[----:B------:R-:W-:-:S13]  /*10f0*/  ISETP.NE.AND.EX P0, PT, RZ, UR5, PT, P0 ;  /* 0x00000005ff007c0c */ /* 0x000fda000bf05300 */
[----:B------:R-:W-:Y:S05]  /*1100*/  @!P0 BRA `(.L_x_16) ;  /* 0x00000000000c8947 */ /* 0x000fea0003800000 */
[----:B------:R-:W2:Y:S02]  /*1110*/  LDC.64 R156, c[0x0][0x590] ;  /* 0x00016400ff9c7b82 */ /* 0x000ea40000000a00 */
[----:B--2---:R2:W5:Y:S01]  /*1120*/  LDG.E R156, desc[UR36][R156.64] ;  /* 0x000000249c9c7981 */ /* 0x004562000c1e1900 */
[----:B------:R-:W-:Y:S05]  /*1130*/  BRA `(.L_x_15) ;  /* 0x0000000000087947 */ /* 0x000fea0003800000 */
.L_x_16:
[----:B------:R-:W-:Y:S02]  /*1140*/  ULDC UR4, c[0x0][0x584] ;  /* 0x0001610000047ab9 */ /* 0x000fe40000000800 */
[----:B------:R-:W-:-:S07]  /*1150*/  IMAD.U32 R156, RZ, RZ, UR4 ;  /* 0x00000004ff9c7e24 */ /* 0x000fce000f8e00ff */
.L_x_15:
[----:B------:R-:W-:-:S13]  /*1160*/  LOP3.LUT P0, RZ, R0, 0xff, RZ, 0xc0, !PT ;  /* 0x000000ff00ff7812 */ /* 0x000fda000780c0ff */
[----:B------:R-:W-:Y:S05]  /*1170*/  @!P0 EXIT ;  /* 0x000000000000894d */ /* 0x000fea0003800000 */
[----:B------:R-:W-:Y:S01]  /*1180*/  ULDC UR4, c[0x0][0x28c] ;  /* 0x0000a30000047ab9 */ /* 0x000fe20000000800 */
[----:B--2---:R-:W-:Y:S01]  /*1190*/  LOP3.LUT R157, R19, 0x1, RZ, 0xfc, !PT ;  /* 0x00000001139d7812 */ /* 0x004fe200078efcff */
[----:B------:R-:W-:Y:S01]  /*11a0*/  UIADD3 UR4, UR4, 0x1f, URZ ;  /* 0x0000001f04047890 */ /* 0x000fe2000fffe03f */
[----:B------:R-:W-:Y:S01]  /*11b0*/  UMOV UR38, URZ ;  /* 0x0000003f00267c82 */ /* 0x000fe20008000000 */
[----:B------:R-:W-:Y:S02]  /*11c0*/  UMOV UR39, URZ ;  /* 0x0000003f00277c82 */ /* 0x000fe40008000000 */
[----:B------:R-:W-:-:S04]  /*11d0*/  USHF.R.S32.HI UR5, URZ, 0x1f, UR4 ;  /* 0x0000001f3f057899 */ /* 0x000fc80008011404 */
[----:B------:R-:W-:-:S04]  /*11e0*/  ULEA.HI UR5, UR5, UR4, URZ, 0x5 ;  /* 0x0000000405057291 */ /* 0x000fc8000f8f283f */
[----:B------:R-:W-:-:S12]  /*11f0*/  USHF.R.S32.HI UR40, URZ, 0x5, UR5 ;  /* 0x000000053f287899 */ /* 0x000fd80008011405 */
.L_x_290:
[----:B------:R-:W-:Y:S01]  /*1200*/  LOP3.LUT R0, R18, 0x80, RZ, 0xc0, !PT ;  /* 0x0000008012007812 */ /* 0x000fe200078ec0ff */
[----:B--2---:R-:W2:Y:S01]  /*1210*/  S2UR UR7, SR_CgaCtaId ;  /* 0x00000000000779c3 */ /* 0x004ea20000008800 */
[----:B------:R-:W-:Y:S02]  /*1220*/  UMOV UR6, 0x400 ;  /* 0x0000040000067882 */ /* 0x000fe40000000000 */
[----:B------:R-:W-:-:S06]  /*1230*/  SHF.R.U32.HI R0, RZ, 0x7, R0 ;  /* 0x00000007ff007819 */ /* 0x000fcc0000011600 */
[----:B---3--:R-:W3:Y:S01]  /*1240*/  SHFL.IDX PT, R0, R0, RZ, 0x1f ;  /* 0x00001fff00007589 */ /* 0x008ee200000e0000 */
[----:B--2---:R-:W-:Y:S01]  /*1250*/  ULEA UR6, UR7, UR6, 0x18 ;  /* 0x0000000607067291 */ /* 0x004fe2000f8ec03f */
[----:B---3--:R-:W-:-:S13]  /*1260*/  R2UR UR4, R0 ;  /* 0x00000000000472ca */ /* 0x008fda00000e0000 */
[----:B------:R-:W-:-:S04]  /*1270*/  ULEA.HI UR5, UR4, UR4, URZ, 0x1 ;  /* 0x0000000404057291 */ /* 0x000fc8000f8f083f */
[----:B------:R-:W-:-:S04]  /*1280*/  ULOP3.LUT UR5, UR5, 0xffffe, URZ, 0xc0, !UPT ;  /* 0x000ffffe05057892 */ /* 0x000fc8000f8ec03f */
[----:B------:R-:W-:-:S03]  /*1290*/  UIADD3 UR5, UR4, -UR5, URZ ;  /* 0x8000000504057290 */ /* 0x000fc6000fffe03f */
[----:B------:R-:W-:Y:S01]  /*12a0*/  ULDC UR4, c[0x0][0x28c] ;  /* 0x0000a30000047ab9 */ /* 0x000fe20000000800 */
[----:B------:R-:W-:Y:S01]  /*12b0*/  ULEA UR5, UR5, UR6, 0xc ;  /* 0x0000000605057291 */ /* 0x000fe2000f8e603f */
[----:B------:R-:W-:-:S03]  /*12c0*/  ISETP.LT.AND P0, PT, RZ, UR4, PT ;  /* 0x00000004ff007c0c */ /* 0x000fc6000bf01270 */
[----:B------:R-:W-:-:S04]  /*12d0*/  UIADD3 UR5, UR5, 0x100, URZ ;  /* 0x0000010005057890 */ /* 0x000fc8000fffe03f */
[----:B------:R-:W-:-:S04]  /*12e0*/  USHF.R.U32.HI UR5, URZ, 0x4, UR5 ;  /* 0x000000043f057899 */ /* 0x000fc80008011605 */
[----:B------:R-:W-:Y:S02]  /*12f0*/  ULOP3.LUT UR41, UR5, 0x3fff, URZ, 0xc0, !UPT ;  /* 0x00003fff05297892 */ /* 0x000fe4000f8ec03f */
[----:B-1--45:R-:W-:Y:S10]  /*1300*/  @P0 BRA `(.L_x_17) ;  /* 0x0000000000400947 */ /* 0x032ff40003800000 */
[----:B------:R-:W-:Y:S01]  /*1310*/  MOV R0, 0x0 ;  /* 0x0000000000007802 */ /* 0x000fe20000000f00 */
[----:B------:R-:W-:Y:S01]  /*1320*/  ULDC.64 UR4, c[0x4][0x68] ;  /* 0x01001a0000047ab9 */ /* 0x000fe20000000a00 */
[----:B------:R-:W-:Y:S01]  /*1330*/  ULDC.64 UR6, c[0x4][0x8] ;  /* 0x0100020000067ab9 */ /* 0x000fe20000000a00 */
[----:B01----:R-:W-:Y:S01]  /*1340*/  IMAD.U32 R4, RZ, RZ, UR4 ;  /* 0x00000004ff047e24 */ /* 0x003fe2000f8e00ff */
[----:B------:R0:W1:Y:S01]  /*1350*/  LDC.64 R14, c[0x4][R0] ;  /* 0x01000000000e7b82 */ /* 0x0000620000000a00 */
[----:B------:R-:W-:Y:S01]  /*1360*/  IMAD.U32 R5, RZ, RZ, UR5 ;  /* 0x00000005ff057e24 */ /* 0x000fe2000f8e00ff */
[----:B------:R-:W-:Y:S01]  /*1370*/  ULDC.64 UR4, c[0x4][0x70] ;  /* 0x01001c0000047ab9 */ /* 0x000fe20000000a00 */
[----:B------:R-:W-:Y:S02]  /*1380*/  IMAD.U32 R10, RZ, RZ, UR6 ;  /* 0x00000006ff0a7e24 */ /* 0x000fe4000f8e00ff */
[----:B------:R-:W-:Y:S02]  /*1390*/  IMAD.U32 R6, RZ, RZ, UR4 ;  /* 0x00000004ff067e24 */ /* 0x000fe4000f8e00ff */
[----:B------:R-:W-:-:S02]  /*13a0*/  IMAD.U32 R7, RZ, RZ, UR5 ;  /* 0x00000005ff077e24 */ /* 0x000fc4000f8e00ff */
[----:B------:R-:W-:Y:S02]  /*13b0*/  IMAD.U32 R11, RZ, RZ, UR7 ;  /* 0x00000007ff0b7e24 */ /* 0x000fe4000f8e00ff */
[----:B------:R-:W-:Y:S02]  /*13c0*/  IMAD.MOV.U32 R8, RZ, RZ, 0x1e1 ;  /* 0x000001e1ff087424 */ /* 0x000fe400078e00ff */
[----:B------:R-:W-:Y:S02]  /*13d0*/  IMAD.MOV.U32 R12, RZ, RZ, 0x1 ;  /* 0x00000001ff0c7424 */ /* 0x000fe400078e00ff */
[----:B0-----:R-:W-:-:S07]  /*13e0*/  IMAD.MOV.U32 R13, RZ, RZ, RZ ;  /* 0x000000ffff0d7224 */ /* 0x001fce00078e00ff */
[----:B------:R-:W-:-:S07]  /*13f0*/  LEPC R20, `(.L_x_17) ;  /* 0x000000001014794e */ /* 0x000fce0000000000 */
[----:B-1---5:R-:W-:Y:S05]  /*1400*/  CALL.ABS.NOINC R14 ;  /* 0x000000000e007343 */ /* 0x022fea0003c00000 */
.L_x_17:
[----:B------:R-:W-:-:S13]  /*1410*/  ISETP.NE.AND P0, PT, R157, 0x3, PT ;  /* 0x000000039d00780c */ /* 0x000fda0003f05270 */
[----:B------:R-:W-:Y:S05]  /*1420*/  @!P0 BRA `(.L_x_18) ;  /* 0x0000000000048947 */ /* 0x000fea0003800000 */
[----:B------:R-:W-:Y:S01]  /*1430*/  BPT.TRAP 0x1 ;  /* 0x000000040000795c */ /* 0x000fe20000300000 */
.L_x_18:
[----:B------:R-:W2:Y:S01]  /*1440*/  S2UR UR5, SR_CgaCtaId ;  /* 0x00000000000579c3 */ /* 0x000ea20000008800 */
[----:B------:R-:W-:Y:S01]  /*1450*/  UMOV UR4, 0x400 ;  /* 0x0000040000047882 */ /* 0x000fe20000000000 */
[----:B------:R-:W-:Y:S02]  /*1460*/  IMAD.U32 R0, RZ, RZ, UR38 ;  /* 0x00000026ff007e24 */ /* 0x000fe4000f8e00ff */
[----:B------:R-:W-:-:S03]  /*1470*/  IMAD.U32 R3, RZ, RZ, UR39 ;  /* 0x00000027ff037e24 */ /* 0x000fc6000f8e00ff */
[----:B------:R-:W-:Y:S01]  /*1480*/  SHF.L.U32 R0, R0, 0x1f, RZ ;  /* 0x0000001f00007819 */ /* 0x000fe200000006ff */
[----:B--2---:R-:W-:-:S06]  /*1490*/  ULEA UR4, UR5, UR4, 0x18 ;  /* 0x0000000405047291 */ /* 0x004fcc000f8ec03f */
[----:B------:R-:W-:-:S04]  /*14a0*/  IMAD.U32 R6, RZ, RZ, UR4 ;  /* 0x00000004ff067e24 */ /* 0x000fc8000f8e00ff */
[----:B------:R-:W-:-:S04]  /*14b0*/  IMAD R3, R3, 0x8, R6 ;  /* 0x0000000803037824 */ /* 0x000fc800078e0206 */
[----:B------:R2:W3:Y:S01]  /*14c0*/  SYNCS.PHASECHK.TRANS64.TRYWAIT P1, [R3+URZ], R0 ;  /* 0x00000000030075a7 */ /* 0x0004e2000802017f */
[----:B------:R-:W-:Y:S05]  /*14d0*/  @!P0 BRA `(.L_x_19) ;  /* 0x0000000000048947 */ /* 0x000fea0003800000 */
[----:B------:R-:W-:Y:S01]  /*14e0*/  BPT.TRAP 0x1 ;  /* 0x000000040000795c */ /* 0x000fe20000300000 */
.L_x_19:
[----:B---3--:R-:W-:Y:S05]  /*14f0*/  @P1 BRA `(.L_x_20) ;  /* 0x0000000000081947 */ /* 0x008fea0003800000 */
[----:B------:R-:W3:Y:S02]  /*1500*/  SYNCS.PHASECHK.TRANS64.TRYWAIT P1, [R3+URZ], R0 ;  /* 0x00000000030075a7 */ /* 0x000ee4000802017f */
[----:B---3--:R-:W-:Y:S05]  /*1510*/  @!P1 BRA `(.L_x_21) ;  /* 0x000000a000489947 */ /* 0x008fea0003800000 */
.L_x_20:
[----:B------:R-:W-:-:S04]  /*1520*/  UISETP.LT.AND UP0, UPT, UR40, 0x1, UPT ;  /* 0x000000012800788c */ /* 0x000fc8000bf01270 */
[----:B------:R-:W-:-:S06]  /*1530*/  USEL UR4, UR40, 0x1, UP0 ;  /* 0x0000000128047887 */ /* 0x000fcc0008000000 */
[----:B--23--:R-:W-:Y:S01]  /*1540*/  IMAD.U32 R0, RZ, RZ, UR4 ;  /* 0x00000004ff007e24 */ /* 0x00cfe2000f8e00ff */
[----:B------:R-:W-:Y:S05]  /*1550*/  WARPSYNC.ALL ;  /* 0x0000000000007948 */ /* 0x000fea0003800000 */
[----:B------:R-:W-:-:S04]  /*1560*/  IADD3 R0, -R0, UR40, RZ ;  /* 0x0000002800007c10 */ /* 0x000fc8000fffe1ff */
[----:B------:R-:W-:Y:S02]  /*1570*/  ISETP.GE.AND P1, PT, R0, 0x1, PT ;  /* 0x000000010000780c */ /* 0x000fe40003f26270 */
[----:B------:R-:W-:Y:S01]  /*1580*/  R2UR UR4, R6 ;  /* 0x00000000060472ca */ /* 0x000fe200000e0000 */
[----:B------:R-:W-:Y:S01]  /*1590*/  ULOP3.LUT UR41, UR41, 0x10000, URZ, 0xfc, !UPT ;  /* 0x0001000029297892 */ /* 0x000fe2000f8efc3f */
[----:B------:R-:W-:Y:S01]  /*15a0*/  WARPGROUP.ARRIVE ;  /* 0x00000000000079c5 */ /* 0x000fe20000000000 */
[----:B------:R-:W-:Y:S01]  /*15b0*/  UMOV UR5, 0x80000020 ;  /* 0x8000002000057882 */ /* 0x000fe20000000000 */
[----:B------:R-:W-:-:S09]  /*15c0*/  UMOV UR7, 0x80000020 ;  /* 0x8000002000077882 */ /* 0x000fd20000000000 */
[----:B------:R-:W-:-:S04]  /*15d0*/  UIADD3 UR4, UR4, 0x8100, URZ ;  /* 0x0000810004047890 */ /* 0x000fc8000fffe03f */
[----:B------:R-:W-:-:S04]  /*15e0*/  USHF.R.U32.HI UR4, URZ, 0x4, UR4 ;  /* 0x000000043f047899 */ /* 0x000fc80008011604 */
[----:B------:R-:W-:-:S04]  /*15f0*/  ULOP3.LUT UR4, UR4, 0x3fff, URZ, 0xc0, !UPT ;  /* 0x00003fff04047892 */ /* 0x000fc8000f8ec03f */
[----:B------:R-:W-:Y:S02]  /*1600*/  ULOP3.LUT UR9, UR4, 0x10000, URZ, 0xfc, !UPT ;  /* 0x0001000004097892 */ /* 0x000fe4000f8efc3f */
[----:B------:R-:W-:Y:S02]  /*1610*/  ULEA UR4, UR39, UR41, 0x9 ;  /* 0x0000002927047291 */ /* 0x000fe4000f8e483f */
[----:B------:R-:W-:-:S09]  /*1620*/  ULEA UR6, UR39, UR9, 0xa ;  /* 0x0000000927067291 */ /* 0x000fd2000f8e503f */
[----:B------:R-:W-:Y:S01]  /*1630*/  HGMMA.64x256x16.F32 R24, gdesc[UR4], RZ, !UPT, gsb0 ;  /* 0x03e00000041879f0 */ /* 0x000fe2000c0008ff */
[----:B------:R-:W-:Y:S02]  /*1640*/  UIADD3 UR4, UR4, 0x2, URZ ;  /* 0x0000000204047890 */ /* 0x000fe4000fffe03f */
[----:B------:R-:W-:Y:S01]  /*1650*/  UIADD3 UR6, UR6, 0x2, URZ ;  /* 0x0000000206067890 */ /* 0x000fe2000fffe03f */
[----:B------:R-:W-:Y:S01]  /*1660*/  UMOV UR5, 0x80000020 ;  /* 0x8000002000057882 */ /* 0x000fe20000000000 */
[----:B------:R-:W-:Y:S01]  /*1670*/  UMOV UR7, 0x80000020 ;  /* 0x8000002000077882 */ /* 0x000fe20000000000 */
[----:B------:R-:W-:Y:S02]  /*1680*/  WARPGROUP.DEPBAR.LE gsb0, 0x0 ;  /* 0x00008000000079c5 */ /* 0x000fe40000010000 */
[----:B------:R-:W-:-:S15]  /*1690*/  WARPGROUP.ARRIVE ;  /* 0x00000000000079c5 */ /* 0x000fde0000000000 */
[----:B------:R-:W-:-:S05]  /*16a0*/  NOP ;  /* 0x0000000000007918 */ /* 0x000fca0000000000 */
[----:B------:R-:W-:Y:S03]  /*16b0*/  HGMMA.64x256x16.F32 R24, gdesc[UR4], R24, gsb0 ;  /* 0x03e00000041879f0 */ /* 0x000fe60008000818 */
[----:B------:R-:W-:Y:S02]  /*16c0*/  WARPGROUP.DEPBAR.LE gsb0, 0x0 ;  /* 0x00008000000079c5 */ /* 0x000fe40000010000 */
[----:B------:R-:W-:Y:S05]  /*16d0*/  @!P1 BRA `(.L_x_22) ;  /* 0x0000000000e89947 */ /* 0x000fea0003800000 */
[----:B------:R-:W-:Y:S02]  /*16e0*/  UIADD3 UR4, UR39, 0x1, URZ ;  /* 0x0000000127047890 */ /* 0x000fe4000fffe03f */
[----:B------:R-:W-:Y:S02]  /*16f0*/  IMAD.U32 R3, RZ, RZ, UR39 ;  /* 0x00000027ff037e24 */ /* 0x000fe4000f8e00ff */
[----:B------:R-:W-:-:S04]  /*1700*/  UISETP.NE.AND UP0, UPT, UR4, 0x4, UPT ;  /* 0x000000040400788c */ /* 0x000fc8000bf05270 */
[----:B------:R-:W-:Y:S02]  /*1710*/  USEL UR5, URZ, 0x1, UP0 ;  /* 0x000000013f057887 */ /* 0x000fe40008000000 */
[----:B------:R-:W-:Y:S02]  /*1720*/  USEL UR8, UR4, URZ, UP0 ;  /* 0x0000003f04087287 */ /* 0x000fe40008000000 */
[----:B------:R-:W-:-:S06]  /*1730*/  ULOP3.LUT UR5, UR38, UR5, URZ, 0x3c, !UPT ;  /* 0x0000000526057292 */ /* 0x000fcc000f8e3c3f */
[----:B------:R-:W-:-:S07]  /*1740*/  IMAD.U32 R7, RZ, RZ, UR5 ;  /* 0x00000005ff077e24 */ /* 0x000fce000f8e00ff */
.L_x_29:
[----:B------:R-:W-:Y:S05]  /*1750*/  @!P0 BRA `(.L_x_23) ;  /* 0x0000000000048947 */ /* 0x000fea0003800000 */
[----:B------:R-:W-:Y:S01]  /*1760*/  BPT.TRAP 0x1 ;  /* 0x000000040000795c */ /* 0x000fe20000300000 */
.L_x_23:
[----:B------:R-:W2:Y:S01]  /*1770*/  S2UR UR5, SR_CgaCtaId ;  /* 0x00000000000579c3 */ /* 0x000ea20000008800 */
[----:B------:R-:W-:Y:S01]  /*1780*/  UMOV UR4, 0x400 ;  /* 0x0000040000047882 */ /* 0x000fe20000000000 */
[----:B01----:R-:W-:Y:S01]  /*1790*/  IMAD.U32 R5, RZ, RZ, UR8 ;  /* 0x00000008ff057e24 */ /* 0x003fe2000f8e00ff */
[----:B------:R-:W-:Y:S01]  /*17a0*/  SHF.L.U32 R4, R7, 0x1f, RZ ;  /* 0x0000001f07047819 */ /* 0x000fe200000006ff */
[----:B--2---:R-:W-:-:S06]  /*17b0*/  ULEA UR4, UR5, UR4, 0x18 ;  /* 0x0000000405047291 */ /* 0x004fcc000f8ec03f */
[----:B------:R-:W-:-:S04]  /*17c0*/  IMAD.U32 R6, RZ, RZ, UR4 ;  /* 0x00000004ff067e24 */ /* 0x000fc8000f8e00ff */
[----:B------:R-:W-:-:S04]  /*17d0*/  IMAD R5, R5, 0x8, R6 ;  /* 0x0000000805057824 */ /* 0x000fc800078e0206 */
[----:B------:R0:W1:Y:S01]  /*17e0*/  SYNCS.PHASECHK.TRANS64.TRYWAIT P1, [R5+URZ], R4 ;  /* 0x00000004050075a7 */ /* 0x000062000802017f */
[----:B------:R-:W-:Y:S05]  /*17f0*/  @!P0 BRA `(.L_x_24) ;  /* 0x0000000000048947 */ /* 0x000fea0003800000 */
[----:B------:R-:W-:Y:S01]  /*1800*/  BPT.TRAP 0x1 ;  /* 0x000000040000795c */ /* 0x000fe20000300000 */
.L_x_24:
[----:B-1----:R-:W-:Y:S05]  /*1810*/  @P1 BRA `(.L_x_25) ;  /* 0x0000000000081947 */ /* 0x002fea0003800000 */
[----:B------:R-:W1:Y:S02]  /*1820*/  SYNCS.PHASECHK.TRANS64.TRYWAIT P1, [R5+URZ], R4 ;  /* 0x00000004050075a7 */ /* 0x000e64000802017f */
[----:B-1----:R-:W-:Y:S05]  /*1830*/  @!P1 BRA `(.L_x_26) ;  /* 0x0000009c00949947 */ /* 0x002fea0003800000 */
.L_x_25:
[----:B------:R-:W-:Y:S01]  /*1840*/  ULEA UR4, UR8, UR41, 0x9 ;  /* 0x0000002908047291 */ /* 0x000fe2000f8e483f */
[----:B------:R-:W-:Y:S01]  /*1850*/  WARPGROUP.ARRIVE ;  /* 0x00000000000079c5 */ /* 0x000fe20000000000 */
[----:B------:R-:W-:Y:S01]  /*1860*/  ULEA UR6, UR8, UR9, 0xa ;  /* 0x0000000908067291 */ /* 0x000fe2000f8e503f */
[----:B------:R-:W-:Y:S01]  /*1870*/  UMOV UR5, 0x80000020 ;  /* 0x8000002000057882 */ /* 0x000fe20000000000 */
[----:B------:R-:W-:-:S07]  /*1880*/  UMOV UR7, 0x80000020 ;  /* 0x8000002000077882 */ /* 0x000fce0000000000 */
[----:B------:R-:W-:Y:S01]  /*1890*/  HGMMA.64x256x16.F32 R24, gdesc[UR4], R24, gsb0 ;  /* 0x03e00000041879f0 */ /* 0x000fe20008000818 */
        /* <DEDUP_REMOVED lines=10> */
[----:B------:R-:W-:Y:S01]  /*1940*/  BPT.TRAP 0x1 ;  /* 0x000000040000795c */ /* 0x000fe20000300000 */
.L_x_27:
[----:B------:R-:W-:-:S13]  /*1950*/  ISETP.NE.AND P1, PT, R22, RZ, PT ;  /* 0x000000ff1600720c */ /* 0x000fda0003f25270 */
[----:B01----:R-:W-:-:S04]  /*1960*/  @P1 IMAD R4, R3, 0x8, R6 ;  /* 0x0000000803041824 */ /* 0x003fc800078e0206 */
[----:B------:R-:W-:-:S05]  /*1970*/  @P1 VIADD R5, R4, 0x20 ;  /* 0x0000002004051836 */ /* 0x000fca0000000000 */
[----:B------:R-:W-:-:S04]  /*1980*/  @P1 PRMT R5, R152, 0x654, R5 ;  /* 0x0000065498051816 */ /* 0x000fc80000000005 */
[----:B------:R0:W-:Y:S01]  /*1990*/  @P1 SYNCS.ARRIVE.TRANS64.RED.A1T0 RZ, [R5+URZ], RZ ;  /* 0x000000ff05ff19a7 */ /* 0x0001e2000810043f */
[----:B------:R-:W-:-:S13]  /*19a0*/  ISETP.GT.U32.AND P1, PT, R19, 0x1, PT ;  /* 0x000000011300780c */ /* 0x000fda0003f24070 */
[----:B0-----:R-:W-:Y:S05]  /*19b0*/  @P1 BRA `(.L_x_28) ;  /* 0x0000000000041947 */ /* 0x001fea0003800000 */
[----:B------:R-:W-:Y:S01]  /*19c0*/  BPT.TRAP 0x1 ;  /* 0x000000040000795c */ /* 0x000fe20000300000 */
.L_x_28:
[----:B------:R-:W-:Y:S01]  /*19d0*/  UIADD3 UR8, UR8, 0x1, URZ ;  /* 0x0000000108087890 */ /* 0x000fe2000fffe03f */
[C---:B------:R-:W-:Y:S01]  /*19e0*/  ISETP.GT.AND P2, PT, R0.reuse, 0x1, PT ;  /* 0x000000010000780c */ /* 0x040fe20003f44270 */
[----:B------:R-:W-:Y:S02]  /*19f0*/  VIADD R3, R3, 0x1 ;  /* 0x0000000103037836 */ /* 0x000fe40000000000 */
[----:B------:R-:W-:Y:S01]  /*1a00*/  UISETP.NE.AND UP0, UPT, UR8, 0x4, UPT ;  /* 0x000000040800788c */ /* 0x000fe2000bf05270 */
[----:B------:R-:W-:Y:S02]  /*1a10*/  VIADD R0, R0, 0xffffffff ;  /* 0xffffffff00007836 */ /* 0x000fe40000000000 */
[C---:B------:R-:W-:Y:S01]  /*1a20*/  ISETP.NE.AND P1, PT, R3.reuse, 0x4, PT ;  /* 0x000000040300780c */ /* 0x040fe20003f25270 */
[----:B------:R-:W-:Y:S02]  /*1a30*/  USEL UR4, URZ, 0x1, UP0 ;  /* 0x000000013f047887 */ /* 0x000fe40008000000 */
[----:B------:R-:W-:Y:S01]  /*1a40*/  USEL UR8, UR8, URZ, UP0 ;  /* 0x0000003f08087287 */ /* 0x000fe20008000000 */
[----:B------:R-:W-:-:S03]  /*1a50*/  SEL R3, R3, RZ, P1 ;  /* 0x000000ff03037207 */ /* 0x000fc60000800000 */
[----:B------:R-:W-:Y:S01]  /*1a60*/  LOP3.LUT R7, R7, UR4, RZ, 0x3c, !PT ;  /* 0x0000000407077c12 */ /* 0x000fe2000f8e3cff */
[----:B------:R-:W-:Y:S07]  /*1a70*/  @P2 BRA `(.L_x_29) ;  /* 0xfffffffc00342947 */ /* 0x000fee000383ffff */
.L_x_22:
[----:B------:R-:W2:Y:S02]  /*1a80*/  LDC R0, c[0x0][0x28c] ;  /* 0x0000a300ff007b82 */ /* 0x000ea40000000800 */
[----:B--2---:R-:W-:-:S13]  /*1a90*/  ISETP.GE.AND P1, PT, R0, 0x1, PT ;  /* 0x000000010000780c */ /* 0x004fda0003f26270 */
[----:B------:R-:W-:Y:S05]  /*1aa0*/  @!P1 BRA `(.L_x_30) ;  /* 0x0000000000409947 */ /* 0x000fea0003800000 */
[----:B------:R-:W-:Y:S05]  /*1ab0*/  @!P0 BRA `(.L_x_31) ;  /* 0x0000000000048947 */ /* 0x000fea0003800000 */
[----:B------:R-:W-:Y:S01]  /*1ac0*/  BPT.TRAP 0x1 ;  /* 0x000000040000795c */ /* 0x000fe20000300000 */
.L_x_31:
[----:B------:R-:W-:Y:S01]  /*1ad0*/  ISETP.NE.AND P0, PT, R22, RZ, PT ;  /* 0x000000ff1600720c */ /* 0x000fe20003f05270 */
[----:B------:R-:W-:-:S12]  /*1ae0*/  UISETP.LT.AND UP1, UPT, UR40, 0x1, UPT ;  /* 0x000000012800788c */ /* 0x000fd8000bf21270 */
[----:B------:R-:W-:-:S05]  /*1af0*/  VOTEU.ANY UP0, P0 ;  /* 0x00000000003f7886 */ /* 0x000fca0000000100 */
[----:B------:R-:W-:-:S04]  /*1b00*/  @UP0 USEL UR4, UR40, 0x1, UP1 ;  /* 0x0000000128040887 */ /* 0x000fc80008800000 */
[----:B------:R-:W-:-:S06]  /*1b10*/  @UP0 UIADD3 UR4, UR39, UR40, -UR4 ;  /* 0x0000002827040290 */ /* 0x000fcc000fffe804 */
[----:B------:R-:W-:-:S04]  /*1b20*/  IMAD.U32 R0, RZ, RZ, UR4 ;  /* 0x00000004ff007e24 */ /* 0x000fc8000f8e00ff */
[----:B------:R-:W-:-:S05]  /*1b30*/  @P0 IMAD.SHL.U32 R0, R0, 0x8, RZ ;  /* 0x0000000800000824 */ /* 0x000fca00078e00ff */
[----:B------:R-:W-:-:S04]  /*1b40*/  @P0 LOP3.LUT R0, R0, 0x18, RZ, 0xc0, !PT ;  /* 0x0000001800000812 */ /* 0x000fc800078ec0ff */
[----:B------:R-:W-:-:S04]  /*1b50*/  @P0 IADD3 R3, R6, 0x20, R0 ;  /* 0x0000002006030810 */ /* 0x000fc80007ffe000 */
[----:B------:R-:W-:-:S04]  /*1b60*/  @P0 PRMT R3, R152, 0x654, R3 ;  /* 0x0000065498030816 */ /* 0x000fc80000000003 */
[----:B------:R2:W-:Y:S01]  /*1b70*/  @P0 SYNCS.ARRIVE.TRANS64.RED.A1T0 RZ, [R3+URZ], RZ ;  /* 0x000000ff03ff09a7 */ /* 0x0005e2000810043f */
[----:B------:R-:W-:-:S13]  /*1b80*/  ISETP.GT.U32.AND P0, PT, R19, 0x1, PT ;  /* 0x000000011300780c */ /* 0x000fda0003f04070 */
[----:B--2---:R-:W-:Y:S05]  /*1b90*/  @P0 BRA `(.L_x_30) ;  /* 0x0000000000040947 */ /* 0x004fea0003800000 */
[----:B------:R-:W-:Y:S01]  /*1ba0*/  BPT.TRAP 0x1 ;  /* 0x000000040000795c */ /* 0x000fe20000300000 */
.L_x_30:
[----:B------:R-:W2:Y:S01]  /*1bb0*/  LDC R6, c[0x0][0x288] ;  /* 0x0000a200ff067b82 */ /* 0x000ea20000000800 */
[--C-:B------:R-:W-:Y:S01]  /*1bc0*/  SHF.R.U32.HI R0, RZ, 0x2, R18.reuse ;  /* 0x00000002ff007819 */ /* 0x100fe20000011612 */
[----:B------:R-:W-:Y:S01]  /*1bd0*/  UIADD3 UR39, UR40, UR39, URZ ;  /* 0x0000002728277290 */ /* 0x000fe2000fffe03f */
[----:B01----:R-:W-:Y:S01]  /*1be0*/  SHF.R.U32.HI R5, RZ, 0x7, R18 ;  /* 0x00000007ff057819 */ /* 0x003fe20000011612 */
[----:B------:R-:W-:Y:S01]  /*1bf0*/  ULDC UR8, c[0x0][0x284] ;  /* 0x0000a10000087ab9 */ /* 0x000fe20000000800 */
[----:B------:R-:W-:Y:S01]  /*1c00*/  LOP3.LUT R4, R18, 0x60, RZ, 0xc0, !PT ;  /* 0x0000006012047812 */ /* 0x000fe200078ec0ff */
[----:B------:R-:W-:Y:S01]  /*1c10*/  USHF.R.U32.HI UR4, URZ, 0x2, UR39 ;  /* 0x000000023f047899 */ /* 0x000fe20008011627 */
[----:B------:R-:W-:Y:S01]  /*1c20*/  LOP3.LUT R3, R0, 0x7, RZ, 0xc0, !PT ;  /* 0x0000000700037812 */ /* 0x000fe200078ec0ff */
[----:B------:R-:W-:Y:S01]  /*1c30*/  UISETP.GT.U32.AND UP1, UPT, UR39, 0x3, UPT ;  /* 0x000000032700788c */ /* 0x000fe2000bf24070 */
[----:B------:R-:W-:Y:S01]  /*1c40*/  LOP3.LUT R0, R5, 0x1, RZ, 0xc0, !PT ;  /* 0x0000000105007812 */ /* 0x000fe200078ec0ff */
[----:B------:R-:W-:Y:S01]  /*1c50*/  ULOP3.LUT UR4, UR4, 0x1, URZ, 0xc0, !UPT ;  /* 0x0000000104047892 */ /* 0x000fe2000f8ec03f */
[----:B------:R-:W-:Y:S01]  /*1c60*/  SHF.R.U32.HI R10, RZ, 0x1, R4 ;  /* 0x00000001ff0a7819 */ /* 0x000fe20000011604 */
[----:B------:R-:W-:Y:S01]  /*1c70*/  IMAD.SHL.U32 R4, R18, 0x2, RZ ;  /* 0x0000000212047824 */ /* 0x000fe200078e00ff */
[----:B------:R-:W-:Y:S01]  /*1c80*/  SHF.R.S32.HI R21, RZ, 0x1f, R23 ;  /* 0x0000001fff157819 */ /* 0x000fe20000011417 */
[----:B------:R-:W-:Y:S01]  /*1c90*/  IMAD.SHL.U32 R8, R0, 0x40, RZ ;  /* 0x0000004000087824 */ /* 0x000fe200078e00ff */
[--C-:B------:R-:W-:Y:S01]  /*1ca0*/  IADD3 R5, RZ, -R10, -R3.reuse ;  /* 0x8000000aff057210 */ /* 0x100fe20007ffe803 */
[----:B------:R-:W-:Y:S01]  /*1cb0*/  UISETP.NE.U32.AND UP0, UPT, UR4, 0x1, UPT ;  /* 0x000000010400788c */ /* 0x000fe2000bf05070 */
[----:B------:R-:W-:Y:S01]  /*1cc0*/  LOP3.LUT R4, R4, 0x6, RZ, 0xc0, !PT ;  /* 0x0000000604047812 */ /* 0x000fe200078ec0ff */
[----:B------:R-:W-:Y:S01]  /*1cd0*/  ULDC.64 UR6, c[0x0][0x5d0] ;  /* 0x0001740000067ab9 */ /* 0x000fe20000000a00 */
[----:B------:R-:W-:Y:S01]  /*1ce0*/  LOP3.LUT R3, R8, 0x40, R3, 0xe2, !PT ;  /* 0x0000004008037812 */ /* 0x000fe200078ee203 */
[----:B------:R-:W-:Y:S01]  /*1cf0*/  IMAD R11, R0, -0x40, R5 ;  /* 0xffffffc0000b7824 */ /* 0x000fe200078e0205 */
[----:B------:R-:W-:Y:S01]  /*1d00*/  LOP3.LUT R0, R18, 0x3, RZ, 0xc0, !PT ;  /* 0x0000000312007812 */ /* 0x000fe200078ec0ff */
[----:B------:R-:W-:Y:S01]  /*1d10*/  UISETP.LT.U32.AND UP1, UPT, UR40, 0x4, UP1 ;  /* 0x000000042800788c */ /* 0x000fe20008f21070 */
[----:B------:R-:W-:Y:S01]  /*1d20*/  PRMT R8, R4, 0x6540, R153 ;  /* 0x0000654004087816 */ /* 0x000fe20000000099 */
[----:B------:R-:W-:Y:S01]  /*1d30*/  IMAD.SHL.U32 R153, R153, 0x100, RZ ;  /* 0x0000010099997824 */ /* 0x000fe200078e00ff */
[----:B------:R-:W-:Y:S01]  /*1d40*/  UISETP.GT.U32.AND UP0, UPT, UR40, 0x3, !UP0 ;  /* 0x000000032800788c */ /* 0x000fe2000c704070 */
[----:B--2---:R-:W-:Y:S01]  /*1d50*/  IMAD R12, R0, -0x2, R6 ;  /* 0xfffffffe000c7824 */ /* 0x004fe200078e0206 */
[----:B------:R-:W-:Y:S01]  /*1d60*/  SHF.R.S32.HI R9, RZ, 0x1f, R8 ;  /* 0x0000001fff097819 */ /* 0x000fe20000011408 */
[C---:B------:R-:W-:Y:S01]  /*1d70*/  IMAD.SHL.U32 R0, R154.reuse, 0x80, RZ ;  /* 0x000000809a007824 */ /* 0x040fe200078e00ff */
[----:B------:R-:W-:Y:S01]  /*1d80*/  ISETP.GE.AND P0, PT, R153, R6, PT ;  /* 0x000000069900720c */ /* 0x000fe20003f06270 */
[----:B------:R-:W-:Y:S01]  /*1d90*/  IMAD R4, R21, UR6, RZ ;  /* 0x0000000615047c24 */ /* 0x000fe2000f8e02ff */
[----:B------:R-:W-:Y:S01]  /*1da0*/  USEL UR5, URZ, 0x1, !UP1 ;  /* 0x000000013f057887 */ /* 0x000fe2000c800000 */
[----:B------:R-:W-:Y:S01]  /*1db0*/  IMAD.WIDE R6, R154, 0x80, RZ ;  /* 0x000000809a067825 */ /* 0x000fe200078e02ff */
[C---:B------:R-:W-:Y:S01]  /*1dc0*/  ISETP.GE.OR P0, PT, R0.reuse, UR8, P0 ;  /* 0x0000000800007c0c */ /* 0x040fe20008706670 */
[----:B------:R-:W-:Y:S01]  /*1dd0*/  USEL UR4, URZ, 0x1, !UP0 ;  /* 0x000000013f047887 */ /* 0x000fe2000c000000 */
[----:B------:R-:W-:Y:S01]  /*1de0*/  IADD3 R0, -R0, UR8, R11 ;  /* 0x0000000800007c10 */ /* 0x000fe2000fffe10b */
[C---:B------:R-:W-:Y:S01]  /*1df0*/  IMAD R13, R23.reuse, UR7, R4 ;  /* 0x00000007170d7c24 */ /* 0x040fe2000f8e0204 */
[----:B------:R-:W-:Y:S01]  /*1e00*/  ULOP3.LUT UR39, UR39, 0x3, URZ, 0xc0, !UPT ;  /* 0x0000000327277892 */ /* 0x000fe2000f8ec03f */
[----:B------:R-:W-:Y:S01]  /*1e10*/  IMAD.WIDE.U32 R4, R23, UR6, R8 ;  /* 0x0000000617047c25 */ /* 0x000fe2000f8e0008 */
[----:B------:R-:W-:Y:S01]  /*1e20*/  ULOP3.LUT UR38, UR4, UR38, UR5, 0x96, !UPT ;  /* 0x0000002604267292 */ /* 0x000fe2000f8e9605 */
[----:B------:R-:W-:-:S02]  /*1e30*/  LOP3.LUT R169, R6, R3, R10, 0xfe, !PT ;  /* 0x0000000306a97212 */ /* 0x000fc400078efe0a */
[----:B------:R-:W-:Y:S02]  /*1e40*/  IMAD.IADD R5, R5, 0x1, R13 ;  /* 0x0000000105057824 */ /* 0x000fe400078e020d */
[----:B------:R-:W-:Y:S02]  /*1e50*/  IMAD.IADD R3, R12, 0x1, -R153 ;  /* 0x000000010c037824 */ /* 0x000fe400078e0a99 */
[----:B------:R-:W-:Y:S01]  /*1e60*/  IMAD.MOV.U32 R154, RZ, RZ, -0x1 ;  /* 0xffffffffff9a7424 */ /* 0x000fe200078e00ff */
[----:B------:R-:W-:Y:S06]  /*1e70*/  @P0 BRA `(.L_x_32) ;  /* 0x0000007800dc0947 */ /* 0x000fec0003800000 */
[----:B------:R-:W0:Y:S01]  /*1e80*/  LDC.64 R10, c[0x0][0x5c8] ;  /* 0x00017200ff0a7b82 */ /* 0x000e220000000a00 */
[----:B-----5:R-:W-:Y:S01]  /*1e90*/  FSETP.NEU.AND P0, PT, R156, RZ, PT ;  /* 0x000000ff9c00720b */ /* 0x020fe20003f0d000 */
[----:B------:R-:W-:Y:S01]  /*1ea0*/  BSSY B0, `(.L_x_32) ;  /* 0x00007b4000007945 */ /* 0x000fe20003800000 */
[----:B------:R-:W-:-:S04]  /*1eb0*/  ISETP.GT.AND P2, PT, R3, RZ, PT ;  /* 0x000000ff0300720c */ /* 0x000fc80003f44270 */
[----:B------:R-:W-:Y:S01]  /*1ec0*/  ISETP.GT.AND P1, PT, R0, RZ, P2 ;  /* 0x000000ff0000720c */ /* 0x000fe20001724270 */
[-C--:B0-----:R-:W-:Y:S02]  /*1ed0*/  IMAD R12, R7, R10.reuse, RZ ;  /* 0x0000000a070c7224 */ /* 0x081fe400078e02ff */
[----:B------:R-:W-:-:S04]  /*1ee0*/  IMAD.WIDE.U32 R160, R169, R10, R4 ;  /* 0x0000000aa9a07225 */ /* 0x000fc800078e0004 */
[----:B------:R-:W-:-:S04]  /*1ef0*/  IMAD R5, R169, R11, R12 ;  /* 0x0000000ba9057224 */ /* 0x000fc800078e020c */
[----:B------:R-:W-:Y:S01]  /*1f00*/  IMAD.IADD R153, R161, 0x1, R5 ;  /* 0x00000001a1997824 */ /* 0x000fe200078e0205 */
[----:B------:R-:W-:Y:S06]  /*1f10*/  @!P0 BRA `(.L_x_33) ;  /* 0x0000005400988947 */ /* 0x000fec0003800000 */
[----:B------:R-:W0:Y:S01]  /*1f20*/  LDC.64 R14, c[0x0][0x5b8] ;  /* 0x00016e00ff0e7b82 */ /* 0x000e220000000a00 */
[----:B------:R-:W-:-:S07]  /*1f30*/  ULDC.64 UR4, c[0x0][0x5c0] ;  /* 0x0001700000047ab9 */ /* 0x000fce0000000a00 */
[----:B------:R-:W1:Y:S08]  /*1f40*/  LDC.64 R166, c[0x0][0x5b0] ;  /* 0x00016c00ffa67b82 */ /* 0x000e700000000a00 */
[----:B------:R-:W2:Y:S01]  /*1f50*/  LDC.64 R12, c[0x0][0x5a8] ;  /* 0x00016a00ff0c7b82 */ /* 0x000ea20000000a00 */
[-C--:B0-----:R-:W-:Y:S02]  /*1f60*/  IMAD R4, R21, R14.reuse, RZ ;  /* 0x0000000e15047224 */ /* 0x081fe400078e02ff */
[----:B------:R-:W-:-:S04]  /*1f70*/  IMAD.WIDE.U32 R162, R23, R14, R8 ;  /* 0x0000000e17a27225 */ /* 0x000fc800078e0008 */
[----:B------:R-:W-:Y:S02]  /*1f80*/  IMAD R161, R23, R15, R4 ;  /* 0x0000000f17a17224 */ /* 0x000fe400078e0204 */
[-C--:B-1----:R-:W-:Y:S02]  /*1f90*/  IMAD R6, R7, R166.reuse, RZ ;  /* 0x000000a607067224 */ /* 0x082fe400078e02ff */
[----:B------:R-:W-:Y:S02]  /*1fa0*/  IMAD.IADD R21, R163, 0x1, R161 ;  /* 0x00000001a3157824 */ /* 0x000fe400078e02a1 */
[----:B------:R-:W-:Y:S02]  /*1fb0*/  IMAD.MOV.U32 R20, RZ, RZ, R162 ;  /* 0x000000ffff147224 */ /* 0x000fe400078e00a2 */
[C---:B------:R-:W-:Y:S02]  /*1fc0*/  IMAD R165, R169.reuse, R167, R6 ;  /* 0x000000a7a9a57224 */ /* 0x040fe400078e0206 */
[----:B------:R-:W-:-:S04]  /*1fd0*/  IMAD.WIDE.U32 R4, R169, R166, R20 ;  /* 0x000000a6a9047225 */ /* 0x000fc800078e0014 */
[----:B------:R-:W-:Y:S01]  /*1fe0*/  IMAD.IADD R5, R5, 0x1, R165 ;  /* 0x0000000105057824 */ /* 0x000fe200078e02a5 */
[----:B--2---:R-:W-:-:S04]  /*1ff0*/  LEA R6, P0, R4, R12, 0x1 ;  /* 0x0000000c04067211 */ /* 0x004fc800078008ff */
[----:B------:R-:W-:-:S05]  /*2000*/  LEA.HI.X R7, R4, R13, R5, 0x1, P0 ;  /* 0x0000000d04077211 */ /* 0x000fca00000f0c05 */
[----:B------:R0:W2:Y:S01]  /*2010*/  @P1 LDG.E.LTC128B.U16 R15, desc[UR36][R6.64] ;  /* 0x00000024060f1981 */ /* 0x0000a2000c1e1520 */
[----:B------:R-:W-:Y:S01]  /*2020*/  LEA R4, P0, R160, UR4, 0x1 ;  /* 0x00000004a0047c11 */ /* 0x000fe2000f8008ff */
[----:B------:R-:W-:Y:S01]  /*2030*/  IMAD.WIDE.U32 R158, R169, R166, R8 ;  /* 0x000000a6a99e7225 */ /* 0x000fe200078e0008 */
[----:B------:R-:W-:Y:S03]  /*2040*/  BSSY B1, `(.L_x_34) ;  /* 0x0000012000017945 */ /* 0x000fe60003800000 */
[----:B------:R-:W-:Y:S02]  /*2050*/  IMAD.IADD R159, R165, 0x1, R159 ;  /* 0x00000001a59f7824 */ /* 0x000fe400078e029f */
[----:B------:R-:W-:-:S04]  /*2060*/  IMAD.WIDE.U32 R158, R23, R14, R158 ;  /* 0x0000000e179e7225 */ /* 0x000fc800078e009e */
[----:B0-----:R-:W-:Y:S01]  /*2070*/  IMAD.IADD R7, R161, 0x1, R159 ;  /* 0x00000001a1077824 */ /* 0x001fe200078e029f */
[----:B------:R-:W-:Y:S02]  /*2080*/  LEA R6, P4, R158, R12, 0x1 ;  /* 0x0000000c9e067211 */ /* 0x000fe400078808ff */
[----:B------:R-:W-:Y:S02]  /*2090*/  SHF.L.U64.HI R159, R166, 0x3, R167 ;  /* 0x00000003a69f7819 */ /* 0x000fe400000102a7 */
[----:B------:R-:W-:Y:S01]  /*20a0*/  LEA.HI.X R7, R158, R13, R7, 0x1, P4 ;  /* 0x0000000d9e077211 */ /* 0x000fe200020f0c07 */
[----:B------:R-:W-:Y:S02]  /*20b0*/  IMAD.SHL.U32 R158, R166, 0x8, RZ ;  /* 0x00000008a69e7824 */ /* 0x000fe400078e00ff */
[----:B--2---:R-:W-:-:S05]  /*20c0*/  HADD2.F32 R5, -RZ, R15.H0_H0 ;  /* 0x2000000fff057230 */ /* 0x004fca0000004100 */
[----:B------:R-:W-:-:S04]  /*20d0*/  FMUL R5, R5, R156 ;  /* 0x0000009c05057220 */ /* 0x000fc80000400000 */
[----:B------:R-:W-:Y:S01]  /*20e0*/  FFMA R24, R24, R155, R5 ;  /* 0x0000009b18187223 */ /* 0x000fe20000000005 */
[----:B------:R-:W-:Y:S02]  /*20f0*/  LEA.HI.X R5, R160, UR5, R153, 0x1, P0 ;  /* 0x00000005a0057c11 */ /* 0x000fe400080f0c99 */
[----:B------:R-:W-:Y:S02]  /*2100*/  ISETP.GT.AND P0, PT, R3, 0x1, PT ;  /* 0x000000010300780c */ /* 0x000fe40003f04270 */
[----:B------:R-:W-:Y:S02]  /*2110*/  F2FP.F16.F32.PACK_AB R24, RZ, R24 ;  /* 0x00000018ff18723e */ /* 0x000fe400000000ff */
[----:B------:R-:W-:-:S03]  /*2120*/  ISETP.GT.AND P3, PT, R0, RZ, P0 ;  /* 0x000000ff0000720c */ /* 0x000fc60000764270 */
[----:B------:R0:W-:Y:S10]  /*2130*/  @P1 STG.E.U16 desc[UR36][R4.64], R24 ;  /* 0x0000001804001986 */ /* 0x0001f4000c101524 */
[----:B------:R-:W-:Y:S05]  /*2140*/  @!P3 BRA `(.L_x_35) ;  /* 0x000000000004b947 */ /* 0x000fea0003800000 */
[----:B------:R1:W5:Y:S02]  /*2150*/  LDG.E.LTC128B.U16 R15, desc[UR36][R6.64+0x2] ;  /* 0x00000224060f7981 */ /* 0x000364000c1e1520 */
.L_x_35:
[----:B------:R-:W-:Y:S05]  /*2160*/  BSYNC B1 ;  /* 0x0000000000017941 */ /* 0x000fea0003800000 */
.L_x_34:
[----:B-----5:R-:W-:Y:S01]  /*2170*/  HADD2.F32 R153, -RZ, R15.H0_H0 ;  /* 0x2000000fff997230 */ /* 0x020fe20000004100 */
[----:B------:R-:W-:Y:S01]  /*2180*/  ISETP.GT.AND P2, PT, R0, 0x8, P2 ;  /* 0x000000080000780c */ /* 0x000fe20001744270 */
[----:B------:R-:W-:Y:S01]  /*2190*/  IMAD.WIDE.U32 R158, R169, R166, R158 ;  /* 0x000000a6a99e7225 */ /* 0x000fe200078e009e */
[----:B0-----:R-:W-:-:S03]  /*21a0*/  PRMT R24, R15, 0x7610, R24 ;  /* 0x000076100f187816 */ /* 0x001fc60000000018 */
[----:B------:R-:W-:Y:S01]  /*21b0*/  FMUL R20, R153, R156 ;  /* 0x0000009c99147220 */ /* 0x000fe20000400000 */
[----:B------:R-:W-:Y:S01]  /*21c0*/  IMAD.IADD R165, R165, 0x1, R159 ;  /* 0x00000001a5a57824 */ /* 0x000fe200078e029f */
[----:B------:R-:W-:Y:S02]  /*21d0*/  IADD3 R162, P1, R162, R158, RZ ;  /* 0x0000009ea2a27210 */ /* 0x000fe40007f3e0ff */
[----:B------:R-:W-:-:S03]  /*21e0*/  FFMA R25, R25, R155, R20 ;  /* 0x0000009b19197223 */ /* 0x000fc60000000014 */
[----:B------:R-:W-:Y:S01]  /*21f0*/  IMAD.X R21, R165, 0x1, R21, P1 ;  /* 0x00000001a5157824 */ /* 0x000fe200008e0615 */
[C---:B------:R-:W-:Y:S02]  /*2200*/  LEA R20, P1, R162.reuse, R12, 0x1 ;  /* 0x0000000ca2147211 */ /* 0x040fe400078208ff */
[----:B------:R-:W-:Y:S02]  /*2210*/  F2FP.F16.F32.PACK_AB R25, RZ, R25 ;  /* 0x00000019ff19723e */ /* 0x000fe400000000ff */
[----:B------:R-:W-:Y:S02]  /*2220*/  LEA.HI.X R21, R162, R13, R21, 0x1, P1 ;  /* 0x0000000da2157211 */ /* 0x000fe400008f0c15 */
[----:B------:R-:W-:-:S05]  /*2230*/  PRMT R153, R25, 0x7610, R153 ;  /* 0x0000761019997816 */ /* 0x000fca0000000099 */
[----:B------:R0:W-:Y:S04]  /*2240*/  @P3 STG.E.U16 desc[UR36][R4.64+0x2], R153 ;  /* 0x0000029904003986 */ /* 0x0001e8000c101524 */
[----:B------:R-:W2:Y:S01]  /*2250*/  @P2 LDG.E.LTC128B.U16 R24, desc[UR36][R20.64] ;  /* 0x0000002414182981 */ /* 0x000ea2000c1e1520 */
[----:B------:R-:W-:Y:S01]  /*2260*/  IADD3 R8, P1, R8, R158, RZ ;  /* 0x0000009e08087210 */ /* 0x000fe20007f3e0ff */
[----:B------:R-:W-:Y:S01]  /*2270*/  BSSY B1, `(.L_x_36) ;  /* 0x0000011000017945 */ /* 0x000fe20003800000 */
[----:B------:R-:W-:Y:S02]  /*2280*/  SHF.L.U64.HI R11, R10, 0x4, R11 ;  /* 0x000000040a0b7819 */ /* 0x000fe4000001020b */
[----:B------:R-:W-:Y:S01]  /*2290*/  ISETP.GT.AND P0, PT, R0, 0x8, P0 ;  /* 0x000000080000780c */ /* 0x000fe20000704270 */
[----:B------:R-:W-:Y:S01]  /*22a0*/  IMAD.X R9, R9, 0x1, R165, P1 ;  /* 0x0000000109097824 */ /* 0x000fe200008e06a5 */
[----:B------:R-:W-:-:S05]  /*22b0*/  LEA R10, P1, R10, R4, 0x4 ;  /* 0x000000040a0a7211 */ /* 0x000fca00078220ff */
[----:B------:R-:W-:Y:S02]  /*22c0*/  IMAD.X R11, R11, 0x1, R5, P1 ;  /* 0x000000010b0b7824 */ /* 0x000fe400008e0605 */
[----:B--2---:R-:W-:-:S05]  /*22d0*/  HADD2.F32 R15, -RZ, R24.H0_H0 ;  /* 0x20000018ff0f7230 */ /* 0x004fca0000004100 */
[----:B------:R-:W-:Y:S01]  /*22e0*/  FMUL R25, R15, R156 ;  /* 0x0000009c0f197220 */ /* 0x000fe20000400000 */
[----:B------:R-:W-:-:S04]  /*22f0*/  IMAD.WIDE.U32 R14, R23, R14, R8 ;  /* 0x0000000e170e7225 */ /* 0x000fc800078e0008 */
[----:B------:R-:W-:Y:S01]  /*2300*/  FFMA R25, R26, R155, R25 ;  /* 0x0000009b1a197223 */ /* 0x000fe20000000019 */
[----:B------:R-:W-:Y:S01]  /*2310*/  IMAD.IADD R9, R161, 0x1, R15 ;  /* 0x00000001a1097824 */ /* 0x000fe200078e020f */
[----:B------:R-:W-:-:S03]  /*2320*/  LEA R8, P3, R14, R12, 0x1 ;  /* 0x0000000c0e087211 */ /* 0x000fc600078608ff */
[----:B------:R-:W-:Y:S02]  /*2330*/  F2FP.F16.F32.PACK_AB R25, RZ, R25 ;  /* 0x00000019ff19723e */ /* 0x000fe400000000ff */
[----:B------:R-:W-:-:S03]  /*2340*/  LEA.HI.X R9, R14, R13, R9, 0x1, P3 ;  /* 0x0000000d0e097211 */ /* 0x000fc600018f0c09 */
[----:B------:R0:W-:Y:S01]  /*2350*/  @P2 STG.E.U16 desc[UR36][R10.64], R25 ;  /* 0x000000190a002986 */ /* 0x0001e2000c101524 */
[----:B------:R-:W-:Y:S05]  /*2360*/  @!P0 BRA `(.L_x_37) ;  /* 0x0000000000048947 */ /* 0x000fea0003800000 */
[----:B------:R2:W5:Y:S02]  /*2370*/  LDG.E.LTC128B.U16 R24, desc[UR36][R8.64+0x2] ;  /* 0x0000022408187981 */ /* 0x000564000c1e1520 */
.L_x_37:
[----:B------:R-:W-:Y:S05]  /*2380*/  BSYNC B1 ;  /* 0x0000000000017941 */ /* 0x000fea0003800000 */
.L_x_36:
[----:B-----5:R-:W-:Y:S01]  /*2390*/  HADD2.F32 R13, -RZ, R24.H0_H0 ;  /* 0x20000018ff0d7230 */ /* 0x020fe20000004100 */
[----:B------:R-:W-:Y:S01]  /*23a0*/  ISETP.GT.AND P1, PT, R3, 0x8, PT ;  /* 0x000000080300780c */ /* 0x000fe20003f24270 */
[----:B------:R-:W-:Y:S03]  /*23b0*/  BSSY B1, `(.L_x_38) ;  /* 0x0000008000017945 */ /* 0x000fe60003800000 */
[----:B------:R-:W-:Y:S01]  /*23c0*/  FMUL R12, R13, R156 ;  /* 0x0000009c0d0c7220 */ /* 0x000fe20000400000 */
[----:B------:R-:W-:-:S03]  /*23d0*/  ISETP.GT.AND P2, PT, R0, RZ, P1 ;  /* 0x000000ff0000720c */ /* 0x000fc60000f44270 */
[----:B------:R-:W-:-:S05]  /*23e0*/  FFMA R12, R27, R155, R12 ;  /* 0x0000009b1b0c7223 */ /* 0x000fca000000000c */
[----:B------:R-:W-:-:S05]  /*23f0*/  F2FP.F16.F32.PACK_AB R12, RZ, R12 ;  /* 0x0000000cff0c723e */ /* 0x000fca00000000ff */
[----:B------:R3:W-:Y:S01]  /*2400*/  @P0 STG.E.U16 desc[UR36][R10.64+0x2], R12 ;  /* 0x0000020c0a000986 */ /* 0x0007e2000c101524 */
[----:B------:R-:W-:Y:S05]  /*2410*/  @!P2 BRA `(.L_x_39) ;  /* 0x000000000004a947 */ /* 0x000fea0003800000 */
[----:B------:R4:W5:Y:S02]  /*2420*/  LDG.E.LTC128B.U16 R24, desc[UR36][R6.64+0x10] ;  /* 0x0000102406187981 */ /* 0x000964000c1e1520 */
.L_x_39:
[----:B------:R-:W-:Y:S05]  /*2430*/  BSYNC B1 ;  /* 0x0000000000017941 */ /* 0x000fea0003800000 */
.L_x_38:
        /* <DEDUP_REMOVED lines=10> */
.L_x_41:
[----:B------:R-:W-:Y:S05]  /*24e0*/  BSYNC B1 ;  /* 0x0000000000017941 */ /* 0x000fea0003800000 */
.L_x_40:
[----:B0----5:R-:W-:Y:S01]  /*24f0*/  HADD2.F32 R13, -RZ, R24.H0_H0 ;  /* 0x20000018ff0d7230 */ /* 0x021fe20000004100 */
[----:B------:R-:W-:Y:S01]  /*2500*/  ISETP.GT.AND P1, PT, R0, 0x8, P1 ;  /* 0x000000080000780c */ /* 0x000fe20000f24270 */
[----:B------:R-:W-:Y:S03]  /*2510*/  BSSY B1, `(.L_x_42) ;  /* 0x0000007000017945 */ /* 0x000fe60003800000 */
[----:B---3--:R-:W-:-:S04]  /*2520*/  FMUL R12, R13, R156 ;  /* 0x0000009c0d0c7220 */ /* 0x008fc80000400000 */
[----:B------:R-:W-:-:S05]  /*2530*/  FFMA R12, R29, R155, R12 ;  /* 0x0000009b1d0c7223 */ /* 0x000fca000000000c */
[----:B------:R-:W-:-:S05]  /*2540*/  F2FP.F16.F32.PACK_AB R12, RZ, R12 ;  /* 0x0000000cff0c723e */ /* 0x000fca00000000ff */
[----:B------:R0:W-:Y:S01]  /*2550*/  @P3 STG.E.U16 desc[UR36][R4.64+0x12], R12 ;  /* 0x0000120c04003986 */ /* 0x0001e2000c101524 */
[----:B------:R-:W-:Y:S05]  /*2560*/  @!P1 BRA `(.L_x_43) ;  /* 0x0000000000049947 */ /* 0x000fea0003800000 */
[----:B------:R3:W5:Y:S02]  /*2570*/  LDG.E.LTC128B.U16 R24, desc[UR36][R8.64+0x10] ;  /* 0x0000102408187981 */ /* 0x000764000c1e1520 */
.L_x_43:
[----:B------:R-:W-:Y:S05]  /*2580*/  BSYNC B1 ;  /* 0x0000000000017941 */ /* 0x000fea0003800000 */
.L_x_42:
[----:B-----5:R-:W-:Y:S01]  /*2590*/  HADD2.F32 R13, -RZ, R24.H0_H0 ;  /* 0x20000018ff0d7230 */ /* 0x020fe20000004100 */
[----:B------:R-:W-:Y:S01]  /*25a0*/  ISETP.GT.AND P0, PT, R0, 0x8, P0 ;  /* 0x000000080000780c */ /* 0x000fe20000704270 */
[----:B------:R-:W-:Y:S03]  /*25b0*/  BSSY B1, `(.L_x_44) ;  /* 0x0000007000017945 */ /* 0x000fe60003800000 */
[----:B------:R-:W-:-:S04]  /*25c0*/  FMUL R13, R13, R156 ;  /* 0x0000009c0d0d7220 */ /* 0x000fc80000400000 */
[----:B------:R-:W-:-:S05]  /*25d0*/  FFMA R13, R30, R155, R13 ;  /* 0x0000009b1e0d7223 */ /* 0x000fca000000000d */
[----:B------:R-:W-:-:S05]  /*25e0*/  F2FP.F16.F32.PACK_AB R13, RZ, R13 ;  /* 0x0000000dff0d723e */ /* 0x000fca00000000ff */
[----:B------:R0:W-:Y:S01]  /*25f0*/  @P1 STG.E.U16 desc[UR36][R10.64+0x10], R13 ;  /* 0x0000100d0a001986 */ /* 0x0001e2000c101524 */
[----:B------:R-:W-:Y:S05]  /*2600*/  @!P0 BRA `(.L_x_45) ;  /* 0x0000000000048947 */ /* 0x000fea0003800000 */
[----:B------:R0:W5:Y:S02]  /*2610*/  LDG.E.LTC128B.U16 R24, desc[UR36][R8.64+0x12] ;  /* 0x0000122408187981 */ /* 0x000164000c1e1520 */
.L_x_45:
[----:B------:R-:W-:Y:S05]  /*2620*/  BSYNC B1 ;  /* 0x0000000000017941 */ /* 0x000fea0003800000 */
.L_x_44:
[----:B0----5:R-:W-:Y:S01]  /*2630*/  HADD2.F32 R13, -RZ, R24.H0_H0 ;  /* 0x20000018ff0d7230 */ /* 0x021fe20000004100 */
        /* <DEDUP_REMOVED lines=9> */
.L_x_47:
[----:B------:R-:W-:Y:S05]  /*26d0*/  BSYNC B1 ;  /* 0x0000000000017941 */ /* 0x000fea0003800000 */
.L_x_46:
        /* <DEDUP_REMOVED lines=10> */
.L_x_49:
[----:B------:R-:W-:Y:S05]  /*2780*/  BSYNC B1 ;  /* 0x0000000000017941 */ /* 0x000fea0003800000 */
.L_x_48:
[----:B0----5:R-:W-:Y:S01]  /*2790*/  HADD2.F32 R13, -RZ, R24.H0_H0 ;  /* 0x20000018ff0d7230 */ /* 0x021fe20000004100 */
        /* <DEDUP_REMOVED lines=8> */
.L_x_51:
[----:B------:R-:W-:Y:S05]  /*2820*/  BSYNC B1 ;  /* 0x0000000000017941 */ /* 0x000fea0003800000 */
.L_x_50:
        /* <DEDUP_REMOVED lines=9> */
.L_x_53:
[----:B------:R-:W-:Y:S05]  /*28c0*/  BSYNC B1 ;  /* 0x0000000000017941 */ /* 0x000fea0003800000 */
.L_x_52:
        /* <DEDUP_REMOVED lines=10> */
.L_x_55:
[----:B------:R-:W-:Y:S05]  /*2970*/  BSYNC B1 ;  /* 0x0000000000017941 */ /* 0x000fea0003800000 */
.L_x_54:
        /* <DEDUP_REMOVED lines=10> */
.L_x_57:
[----:B------:R-:W-:Y:S05]  /*2a20*/  BSYNC B1 ;  /* 0x0000000000017941 */ /* 0x000fea0003800000 */
.L_x_56:
        /* <DEDUP_REMOVED lines=9> */
.L_x_59:
[----:B------:R-:W-:Y:S05]  /*2ac0*/  BSYNC B1 ;  /* 0x0000000000017941 */ /* 0x000fea0003800000 */
.L_x_58:
        /* <DEDUP_REMOVED lines=9> */
.L_x_61:
[----:B------:R-:W-:Y:S05]  /*2b60*/  BSYNC B1 ;  /* 0x0000000000017941 */ /* 0x000fea0003800000 */
.L_x_60:
        /* <DEDUP_REMOVED lines=10> */
.L_x_63:
[----:B------:R-:W-:Y:S05]  /*2c10*/  BSYNC B1 ;  /* 0x0000000000017941 */ /* 0x000fea0003800000 */
.L_x_62:
        /* <DEDUP_REMOVED lines=10> */
.L_x_65:
[----:B------:R-:W-:Y:S05]  /*2cc0*/  BSYNC B1 ;  /* 0x0000000000017941 */ /* 0x000fea0003800000 */
.L_x_64:
        /* <DEDUP_REMOVED lines=9> */
.L_x_67:
[----:B------:R-:W-:Y:S05]  /*2d60*/  BSYNC B1 ;  /* 0x0000000000017941 */ /* 0x000fea0003800000 */
.L_x_66:
        /* <DEDUP_REMOVED lines=9> */
.L_x_69:
[----:B------:R-:W-:Y:S05]  /*2e00*/  BSYNC B1 ;  /* 0x0000000000017941 */ /* 0x000fea0003800000 */
.L_x_68:
        /* <DEDUP_REMOVED lines=10> */
.L_x_71:
[----:B------:R-:W-:Y:S05]  /*2eb0*/  BSYNC B1 ;  /* 0x0000000000017941 */ /* 0x000fea0003800000 */
.L_x_70:
        /* <DEDUP_REMOVED lines=10> */
.L_x_73:
[----:B------:R-:W-:Y:S05]  /*2f60*/  BSYNC B1 ;  /* 0x0000000000017941 */ /* 0x000fea0003800000 */
.L_x_72:
        /* <DEDUP_REMOVED lines=9> */
.L_x_75:
[----:B------:R-:W-:Y:S05]  /*3000*/  BSYNC B1 ;  /* 0x0000000000017941 */ /* 0x000fea0003800000 */
.L_x_74:
        /* <DEDUP_REMOVED lines=9> */
.L_x_77:
[----:B------:R-:W-:Y:S05]  /*30a0*/  BSYNC B1 ;  /* 0x0000000000017941 */ /* 0x000fea0003800000 */
.L_x_76:
        /* <DEDUP_REMOVED lines=10> */
.L_x_79:
[----:B------:R-:W-:Y:S05]  /*3150*/  BSYNC B1 ;  /* 0x0000000000017941 */ /* 0x000fea0003800000 */
.L_x_78:
        /* <DEDUP_REMOVED lines=10> */
.L_x_81:
[----:B------:R-:W-:Y:S05]  /*3200*/  BSYNC B1 ;  /* 0x0000000000017941 */ /* 0x000fea0003800000 */
.L_x_80:
        /* <DEDUP_REMOVED lines=9> */
.L_x_83:
[----:B------:R-:W-:Y:S05]  /*32a0*/  BSYNC B1 ;  /* 0x0000000000017941 */ /* 0x000fea0003800000 */
.L_x_82:
        /* <DEDUP_REMOVED lines=9> */
.L_x_85:
[----:B------:R-:W-:Y:S05]  /*3340*/  BSYNC B1 ;  /* 0x0000000000017941 */ /* 0x000fea0003800000 */
.L_x_84:
        /* <DEDUP_REMOVED lines=10> */
.L_x_87:
[----:B------:R-:W-:Y:S05]  /*33f0*/  BSYNC B1 ;  /* 0x0000000000017941 */ /* 0x000fea0003800000 */
.L_x_86:
        /* <DEDUP_REMOVED lines=10> */
.L_x_89:
[----:B------:R-:W-:Y:S05]  /*34a0*/  BSYNC B1 ;  /* 0x0000000000017941 */ /* 0x000fea0003800000 */
.L_x_88:
        /* <DEDUP_REMOVED lines=9> */
.L_x_91:
[----:B------:R-:W-:Y:S05]  /*3540*/  BSYNC B1 ;  /* 0x0000000000017941 */ /* 0x000fea0003800000 */
.L_x_90:
        /* <DEDUP_REMOVED lines=9> */
.L_x_93:
[----:B------:R-:W-:Y:S05]  /*35e0*/  BSYNC B1 ;  /* 0x0000000000017941 */ /* 0x000fea0003800000 */
.L_x_92:
        /* <DEDUP_REMOVED lines=10> */
.L_x_95:
[----:B------:R-:W-:Y:S05]  /*3690*/  BSYNC B1 ;  /* 0x0000000000017941 */ /* 0x000fea0003800000 */
.L_x_94:
        /* <DEDUP_REMOVED lines=10> */
.L_x_97:
[----:B------:R-:W-:Y:S05]  /*3740*/  BSYNC B1 ;  /* 0x0000000000017941 */ /* 0x000fea0003800000 */
.L_x_96:
        /* <DEDUP_REMOVED lines=9> */
.L_x_99:
[----:B------:R-:W-:Y:S05]  /*37e0*/  BSYNC B1 ;  /* 0x0000000000017941 */ /* 0x000fea0003800000 */
.L_x_98:
        /* <DEDUP_REMOVED lines=9> */
.L_x_101:
[----:B------:R-:W-:Y:S05]  /*3880*/  BSYNC B1 ;  /* 0x0000000000017941 */ /* 0x000fea0003800000 */
.L_x_100:
        /* <DEDUP_REMOVED lines=10> */
.L_x_103:
[----:B------:R-:W-:Y:S05]  /*3930*/  BSYNC B1 ;  /* 0x0000000000017941 */ /* 0x000fea0003800000 */
.L_x_102:
        /* <DEDUP_REMOVED lines=10> */
.L_x_105:
[----:B------:R-:W-:Y:S05]  /*39e0*/  BSYNC B1 ;  /* 0x0000000000017941 */ /* 0x000fea0003800000 */
.L_x_104:
        /* <DEDUP_REMOVED lines=9> */
.L_x_107:
[----:B------:R-:W-:Y:S05]  /*3a80*/  BSYNC B1 ;  /* 0x0000000000017941 */ /* 0x000fea0003800000 */
.L_x_106:
        /* <DEDUP_REMOVED lines=9> */
.L_x_109:
[----:B------:R-:W-:Y:S05]  /*3b20*/  BSYNC B1 ;  /* 0x0000000000017941 */ /* 0x000fea0003800000 */
.L_x_108:
        /* <DEDUP_REMOVED lines=10> */
.L_x_111:
[----:B------:R-:W-:Y:S05]  /*3bd0*/  BSYNC B1 ;  /* 0x0000000000017941 */ /* 0x000fea0003800000 */
.L_x_110:
        /* <DEDUP_REMOVED lines=10> */
.L_x_113:
[----:B------:R-:W-:Y:S05]  /*3c80*/  BSYNC B1 ;  /* 0x0000000000017941 */ /* 0x000fea0003800000 */
.L_x_112:
        /* <DEDUP_REMOVED lines=9> */
.L_x_115:
[----:B------:R-:W-:Y:S05]  /*3d20*/  BSYNC B1 ;  /* 0x0000000000017941 */ /* 0x000fea0003800000 */
.L_x_114:
        /* <DEDUP_REMOVED lines=9> */
.L_x_117:
[----:B------:R-:W-:Y:S05]  /*3dc0*/  BSYNC B1 ;  /* 0x0000000000017941 */ /* 0x000fea0003800000 */
.L_x_116:
        /* <DEDUP_REMOVED lines=10> */
.L_x_119:
[----:B------:R-:W-:Y:S05]  /*3e70*/  BSYNC B1 ;  /* 0x0000000000017941 */ /* 0x000fea0003800000 */
.L_x_118:
        /* <DEDUP_REMOVED lines=10> */
.L_x_121:
[----:B------:R-:W-:Y:S05]  /*3f20*/  BSYNC B1 ;  /* 0x0000000000017941 */ /* 0x000fea0003800000 */
.L_x_120:
        /* <DEDUP_REMOVED lines=9> */
.L_x_123:
[----:B------:R-:W-:Y:S05]  /*3fc0*/  BSYNC B1 ;  /* 0x0000000000017941 */ /* 0x000fea0003800000 */
.L_x_122:
        /* <DEDUP_REMOVED lines=9> */
.L_x_125:
[----:B------:R-:W-:Y:S05]  /*4060*/  BSYNC B1 ;  /* 0x0000000000017941 */ /* 0x000fea0003800000 */
.L_x_124:
        /* <DEDUP_REMOVED lines=10> */
.L_x_127:
[----:B------:R-:W-:Y:S05]  /*4110*/  BSYNC B1 ;  /* 0x0000000000017941 */ /* 0x000fea0003800000 */
.L_x_126:
        /* <DEDUP_REMOVED lines=10> */
.L_x_129:
[----:B------:R-:W-:Y:S05]  /*41c0*/  BSYNC B1 ;  /* 0x0000000000017941 */ /* 0x000fea0003800000 */
.L_x_128:
        /* <DEDUP_REMOVED lines=9> */
.L_x_131:
[----:B------:R-:W-:Y:S05]  /*4260*/  BSYNC B1 ;  /* 0x0000000000017941 */ /* 0x000fea0003800000 */
.L_x_130:
        /* <DEDUP_REMOVED lines=9> */
.L_x_133:
[----:B------:R-:W-:Y:S05]  /*4300*/  BSYNC B1 ;  /* 0x0000000000017941 */ /* 0x000fea0003800000 */
.L_x_132:
        /* <DEDUP_REMOVED lines=10> */
.L_x_135:
[----:B------:R-:W-:Y:S05]  /*43b0*/  BSYNC B1 ;  /* 0x0000000000017941 */ /* 0x000fea0003800000 */
.L_x_134:
        /* <DEDUP_REMOVED lines=10> */
.L_x_137:
[----:B------:R-:W-:Y:S05]  /*4460*/  BSYNC B1 ;  /* 0x0000000000017941 */ /* 0x000fea0003800000 */
.L_x_136:
        /* <DEDUP_REMOVED lines=9> */
.L_x_139:
[----:B------:R-:W-:Y:S05]  /*4500*/  BSYNC B1 ;  /* 0x0000000000017941 */ /* 0x000fea0003800000 */
.L_x_138:
        /* <DEDUP_REMOVED lines=9> */
.L_x_141:
[----:B------:R-:W-:Y:S05]  /*45a0*/  BSYNC B1 ;  /* 0x0000000000017941 */ /* 0x000fea0003800000 */
.L_x_140:
        /* <DEDUP_REMOVED lines=10> */
.L_x_143:
[----:B------:R-:W-:Y:S05]  /*4650*/  BSYNC B1 ;  /* 0x0000000000017941 */ /* 0x000fea0003800000 */
.L_x_142:
        /* <DEDUP_REMOVED lines=10> */
.L_x_145:
[----:B------:R-:W-:Y:S05]  /*4700*/  BSYNC B1 ;  /* 0x0000000000017941 */ /* 0x000fea0003800000 */
.L_x_144:
        /* <DEDUP_REMOVED lines=9> */
.L_x_147:
[----:B------:R-:W-:Y:S05]  /*47a0*/  BSYNC B1 ;  /* 0x0000000000017941 */ /* 0x000fea0003800000 */
.L_x_146:
        /* <DEDUP_REMOVED lines=9> */
.L_x_149:
[----:B------:R-:W-:Y:S05]  /*4840*/  BSYNC B1 ;  /* 0x0000000000017941 */ /* 0x000fea0003800000 */
.L_x_148:
        /* <DEDUP_REMOVED lines=10> */
.L_x_151:
[----:B------:R-:W-:Y:S05]  /*48f0*/  BSYNC B1 ;  /* 0x0000000000017941 */ /* 0x000fea0003800000 */
.L_x_150:
        /* <DEDUP_REMOVED lines=10> */
.L_x_153:
[----:B------:R-:W-:Y:S05]  /*49a0*/  BSYNC B1 ;  /* 0x0000000000017941 */ /* 0x000fea0003800000 */
.L_x_152:
        /* <DEDUP_REMOVED lines=9> */
.L_x_155:
[----:B------:R-:W-:Y:S05]  /*4a40*/  BSYNC B1 ;  /* 0x0000000000017941 */ /* 0x000fea0003800000 */
.L_x_154:
        /* <DEDUP_REMOVED lines=9> */
.L_x_157:
[----:B------:R-:W-:Y:S05]  /*4ae0*/  BSYNC B1 ;  /* 0x0000000000017941 */ /* 0x000fea0003800000 */
.L_x_156:
        /* <DEDUP_REMOVED lines=10> */
.L_x_159:
[----:B------:R-:W-:Y:S05]  /*4b90*/  BSYNC B1 ;  /* 0x0000000000017941 */ /* 0x000fea0003800000 */
.L_x_158:
        /* <DEDUP_REMOVED lines=10> */
.L_x_161:
[----:B------:R-:W-:Y:S05]  /*4c40*/  BSYNC B1 ;  /* 0x0000000000017941 */ /* 0x000fea0003800000 */
.L_x_160:
        /* <DEDUP_REMOVED lines=9> */
.L_x_163:
[----:B------:R-:W-:Y:S05]  /*4ce0*/  BSYNC B1 ;  /* 0x0000000000017941 */ /* 0x000fea0003800000 */
.L_x_162:
        /* <DEDUP_REMOVED lines=9> */
.L_x_165:
[----:B------:R-:W-:Y:S05]  /*4d80*/  BSYNC B1 ;  /* 0x0000000000017941 */ /* 0x000fea0003800000 */
.L_x_164:
        /* <DEDUP_REMOVED lines=10> */
.L_x_167:
[----:B------:R-:W-:Y:S05]  /*4e30*/  BSYNC B1 ;  /* 0x0000000000017941 */ /* 0x000fea0003800000 */
.L_x_166:
        /* <DEDUP_REMOVED lines=10> */
.L_x_169:
[----:B------:R-:W-:Y:S05]  /*4ee0*/  BSYNC B1 ;  /* 0x0000000000017941 */ /* 0x000fea0003800000 */
.L_x_168:
        /* <DEDUP_REMOVED lines=9> */
.L_x_171:
[----:B------:R-:W-:Y:S05]  /*4f80*/  BSYNC B1 ;  /* 0x0000000000017941 */ /* 0x000fea0003800000 */
.L_x_170:
        /* <DEDUP_REMOVED lines=9> */
.L_x_173:
[----:B------:R-:W-:Y:S05]  /*5020*/  BSYNC B1 ;  /* 0x0000000000017941 */ /* 0x000fea0003800000 */
.L_x_172:
        /* <DEDUP_REMOVED lines=10> */
.L_x_175:
[----:B------:R-:W-:Y:S05]  /*50d0*/  BSYNC B1 ;  /* 0x0000000000017941 */ /* 0x000fea0003800000 */
.L_x_174:
        /* <DEDUP_REMOVED lines=10> */
.L_x_177:
[----:B------:R-:W-:Y:S05]  /*5180*/  BSYNC B1 ;  /* 0x0000000000017941 */ /* 0x000fea0003800000 */
.L_x_176:
        /* <DEDUP_REMOVED lines=9> */
.L_x_179:
[----:B------:R-:W-:Y:S05]  /*5220*/  BSYNC B1 ;  /* 0x0000000000017941 */ /* 0x000fea0003800000 */
.L_x_178:
        /* <DEDUP_REMOVED lines=9> */
.L_x_181:
[----:B------:R-:W-:Y:S05]  /*52c0*/  BSYNC B1 ;  /* 0x0000000000017941 */ /* 0x000fea0003800000 */
.L_x_180:
        /* <DEDUP_REMOVED lines=10> */
.L_x_183:
[----:B------:R-:W-:Y:S05]  /*5370*/  BSYNC B1 ;  /* 0x0000000000017941 */ /* 0x000fea0003800000 */
.L_x_182:
        /* <DEDUP_REMOVED lines=10> */
.L_x_185:
[----:B------:R-:W-:Y:S05]  /*5420*/  BSYNC B1 ;  /* 0x0000000000017941 */ /* 0x000fea0003800000 */
.L_x_184:
        /* <DEDUP_REMOVED lines=9> */
.L_x_187:
[----:B------:R-:W-:Y:S05]  /*54c0*/  BSYNC B1 ;  /* 0x0000000000017941 */ /* 0x000fea0003800000 */
.L_x_186:
        /* <DEDUP_REMOVED lines=9> */
.L_x_189:
[----:B------:R-:W-:Y:S05]  /*5560*/  BSYNC B1 ;  /* 0x0000000000017941 */ /* 0x000fea0003800000 */
.L_x_188:
        /* <DEDUP_REMOVED lines=10> */
.L_x_191:
[----:B------:R-:W-:Y:S05]  /*5610*/  BSYNC B1 ;  /* 0x0000000000017941 */ /* 0x000fea0003800000 */
.L_x_190:
        /* <DEDUP_REMOVED lines=10> */
.L_x_193:
[----:B------:R-:W-:Y:S05]  /*56c0*/  BSYNC B1 ;  /* 0x0000000000017941 */ /* 0x000fea0003800000 */
.L_x_192:
        /* <DEDUP_REMOVED lines=9> */
.L_x_195:
[----:B------:R-:W-:Y:S05]  /*5760*/  BSYNC B1 ;  /* 0x0000000000017941 */ /* 0x000fea0003800000 */
.L_x_194:
        /* <DEDUP_REMOVED lines=9> */
.L_x_197:
[----:B------:R-:W-:Y:S05]  /*5800*/  BSYNC B1 ;  /* 0x0000000000017941 */ /* 0x000fea0003800000 */
.L_x_196:
        /* <DEDUP_REMOVED lines=10> */
.L_x_199:
[----:B------:R-:W-:Y:S05]  /*58b0*/  BSYNC B1 ;  /* 0x0000000000017941 */ /* 0x000fea0003800000 */
.L_x_198:
        /* <DEDUP_REMOVED lines=10> */
.L_x_201:
[----:B------:R-:W-:Y:S05]  /*5960*/  BSYNC B1 ;  /* 0x0000000000017941 */ /* 0x000fea0003800000 */
.L_x_200:
        /* <DEDUP_REMOVED lines=9> */
.L_x_203:
[----:B------:R-:W-:Y:S05]  /*5a00*/  BSYNC B1 ;  /* 0x0000000000017941 */ /* 0x000fea0003800000 */
.L_x_202:
        /* <DEDUP_REMOVED lines=9> */
.L_x_205:
[----:B------:R-:W-:Y:S05]  /*5aa0*/  BSYNC B1 ;  /* 0x0000000000017941 */ /* 0x000fea0003800000 */
.L_x_204:
        /* <DEDUP_REMOVED lines=10> */
.L_x_207:
[----:B------:R-:W-:Y:S05]  /*5b50*/  BSYNC B1 ;  /* 0x0000000000017941 */ /* 0x000fea0003800000 */
.L_x_206:
        /* <DEDUP_REMOVED lines=10> */
.L_x_209:
[----:B------:R-:W-:Y:S05]  /*5c00*/  BSYNC B1 ;  /* 0x0000000000017941 */ /* 0x000fea0003800000 */
.L_x_208:
        /* <DEDUP_REMOVED lines=9> */
.L_x_211:
[----:B------:R-:W-:Y:S05]  /*5ca0*/  BSYNC B1 ;  /* 0x0000000000017941 */ /* 0x000fea0003800000 */
.L_x_210:
        /* <DEDUP_REMOVED lines=9> */
.L_x_213:
[----:B------:R-:W-:Y:S05]  /*5d40*/  BSYNC B1 ;  /* 0x0000000000017941 */ /* 0x000fea0003800000 */
.L_x_212:
        /* <DEDUP_REMOVED lines=10> */
.L_x_215:
[----:B------:R-:W-:Y:S05]  /*5df0*/  BSYNC B1 ;  /* 0x0000000000017941 */ /* 0x000fea0003800000 */
.L_x_214:
        /* <DEDUP_REMOVED lines=10> */
.L_x_217:
[----:B------:R-:W-:Y:S05]  /*5ea0*/  BSYNC B1 ;  /* 0x0000000000017941 */ /* 0x000fea0003800000 */
.L_x_216:
        /* <DEDUP_REMOVED lines=9> */
.L_x_219:
[----:B------:R-:W-:Y:S05]  /*5f40*/  BSYNC B1 ;  /* 0x0000000000017941 */ /* 0x000fea0003800000 */
.L_x_218:
        /* <DEDUP_REMOVED lines=9> */
.L_x_221:
[----:B------:R-:W-:Y:S05]  /*5fe0*/  BSYNC B1 ;  /* 0x0000000000017941 */ /* 0x000fea0003800000 */
.L_x_220:
        /* <DEDUP_REMOVED lines=10> */
.L_x_223:
[----:B------:R-:W-:Y:S05]  /*6090*/  BSYNC B1 ;  /* 0x0000000000017941 */ /* 0x000fea0003800000 */
.L_x_222:
        /* <DEDUP_REMOVED lines=10> */
.L_x_225:
[----:B------:R-:W-:Y:S05]  /*6140*/  BSYNC B1 ;  /* 0x0000000000017941 */ /* 0x000fea0003800000 */
.L_x_224:
        /* <DEDUP_REMOVED lines=9> */
.L_x_227:
[----:B------:R-:W-:Y:S05]  /*61e0*/  BSYNC B1 ;  /* 0x0000000000017941 */ /* 0x000fea0003800000 */
.L_x_226:
        /* <DEDUP_REMOVED lines=9> */
.L_x_229:
[----:B------:R-:W-:Y:S05]  /*6280*/  BSYNC B1 ;  /* 0x0000000000017941 */ /* 0x000fea0003800000 */
.L_x_228:
        /* <DEDUP_REMOVED lines=10> */
.L_x_231:
[----:B------:R-:W-:Y:S05]  /*6330*/  BSYNC B1 ;  /* 0x0000000000017941 */ /* 0x000fea0003800000 */
.L_x_230:
        /* <DEDUP_REMOVED lines=10> */
.L_x_233:
[----:B------:R-:W-:Y:S05]  /*63e0*/  BSYNC B1 ;  /* 0x0000000000017941 */ /* 0x000fea0003800000 */
.L_x_232:
        /* <DEDUP_REMOVED lines=9> */
.L_x_235:
[----:B------:R-:W-:Y:S05]  /*6480*/  BSYNC B1 ;  /* 0x0000000000017941 */ /* 0x000fea0003800000 */
.L_x_234:
        /* <DEDUP_REMOVED lines=9> */
.L_x_237:
[----:B------:R-:W-:Y:S05]  /*6520*/  BSYNC B1 ;  /* 0x0000000000017941 */ /* 0x000fea0003800000 */
.L_x_236:
        /* <DEDUP_REMOVED lines=10> */
.L_x_239:
[----:B------:R-:W-:Y:S05]  /*65d0*/  BSYNC B1 ;  /* 0x0000000000017941 */ /* 0x000fea0003800000 */
.L_x_238:
        /* <DEDUP_REMOVED lines=10> */
.L_x_241:
[----:B------:R-:W-:Y:S05]  /*6680*/  BSYNC B1 ;  /* 0x0000000000017941 */ /* 0x000fea0003800000 */
.L_x_240:
        /* <DEDUP_REMOVED lines=9> */
.L_x_243:
[----:B------:R-:W-:Y:S05]  /*6720*/  BSYNC B1 ;  /* 0x0000000000017941 */ /* 0x000fea0003800000 */
.L_x_242:
        /* <DEDUP_REMOVED lines=9> */
.L_x_245:
[----:B------:R-:W-:Y:S05]  /*67c0*/  BSYNC B1 ;  /* 0x0000000000017941 */ /* 0x000fea0003800000 */
.L_x_244:
        /* <DEDUP_REMOVED lines=10> */
.L_x_247:
[----:B------:R-:W-:Y:S05]  /*6870*/  BSYNC B1 ;  /* 0x0000000000017941 */ /* 0x000fea0003800000 */
.L_x_246:
        /* <DEDUP_REMOVED lines=10> */
.L_x_249:
[----:B------:R-:W-:Y:S05]  /*6920*/  BSYNC B1 ;  /* 0x0000000000017941 */ /* 0x000fea0003800000 */
.L_x_248:
        /* <DEDUP_REMOVED lines=9> */
.L_x_251:
[----:B------:R-:W-:Y:S05]  /*69c0*/  BSYNC B1 ;  /* 0x0000000000017941 */ /* 0x000fea0003800000 */
.L_x_250:
        /* <DEDUP_REMOVED lines=9> */
.L_x_253:
[----:B------:R-:W-:Y:S05]  /*6a60*/  BSYNC B1 ;  /* 0x0000000000017941 */ /* 0x000fea0003800000 */
.L_x_252:
        /* <DEDUP_REMOVED lines=10> */
.L_x_255:
[----:B------:R-:W-:Y:S05]  /*6b10*/  BSYNC B1 ;  /* 0x0000000000017941 */ /* 0x000fea0003800000 */
.L_x_254:
        /* <DEDUP_REMOVED lines=10> */
.L_x_257:
[----:B------:R-:W-:Y:S05]  /*6bc0*/  BSYNC B1 ;  /* 0x0000000000017941 */ /* 0x000fea0003800000 */
.L_x_256:
        /* <DEDUP_REMOVED lines=9> */
.L_x_259:
[----:B------:R-:W-:Y:S05]  /*6c60*/  BSYNC B1 ;  /* 0x0000000000017941 */ /* 0x000fea0003800000 */
.L_x_258:
        /* <DEDUP_REMOVED lines=9> */
.L_x_261:
[----:B------:R-:W-:Y:S05]  /*6d00*/  BSYNC B1 ;  /* 0x0000000000017941 */ /* 0x000fea0003800000 */
.L_x_260:
        /* <DEDUP_REMOVED lines=10> */
.L_x_263:
[----:B------:R-:W-:Y:S05]  /*6db0*/  BSYNC B1 ;  /* 0x0000000000017941 */ /* 0x000fea0003800000 */
.L_x_262:
        /* <DEDUP_REMOVED lines=10> */
.L_x_265:
[----:B------:R-:W-:Y:S05]  /*6e60*/  BSYNC B1 ;  /* 0x0000000000017941 */ /* 0x000fea0003800000 */
.L_x_264:
        /* <DEDUP_REMOVED lines=9> */
.L_x_267:
[----:B------:R-:W-:Y:S05]  /*6f00*/  BSYNC B1 ;  /* 0x0000000000017941 */ /* 0x000fea0003800000 */
.L_x_266:
        /* <DEDUP_REMOVED lines=9> */
.L_x_269:
[----:B------:R-:W-:Y:S05]  /*6fa0*/  BSYNC B1 ;  /* 0x0000000000017941 */ /* 0x000fea0003800000 */
.L_x_268:
        /* <DEDUP_REMOVED lines=10> */
.L_x_271:
[----:B------:R-:W-:Y:S05]  /*7050*/  BSYNC B1 ;  /* 0x0000000000017941 */ /* 0x000fea0003800000 */
.L_x_270:
        /* <DEDUP_REMOVED lines=10> */
.L_x_273:
[----:B------:R-:W-:Y:S05]  /*7100*/  BSYNC B1 ;  /* 0x0000000000017941 */ /* 0x000fea0003800000 */
.L_x_272:
        /* <DEDUP_REMOVED lines=9> */
.L_x_275:
[----:B------:R-:W-:Y:S05]  /*71a0*/  BSYNC B1 ;  /* 0x0000000000017941 */ /* 0x000fea0003800000 */
.L_x_274:
        /* <DEDUP_REMOVED lines=9> */
.L_x_277:
[----:B------:R-:W-:Y:S05]  /*7240*/  BSYNC B1 ;  /* 0x0000000000017941 */ /* 0x000fea0003800000 */
.L_x_276:
        /* <DEDUP_REMOVED lines=10> */
.L_x_279:
[----:B------:R-:W-:Y:S05]  /*72f0*/  BSYNC B1 ;  /* 0x0000000000017941 */ /* 0x000fea0003800000 */
.L_x_278:
        /* <DEDUP_REMOVED lines=10> */
.L_x_281:
[----:B------:R-:W-:Y:S05]  /*73a0*/  BSYNC B1 ;  /* 0x0000000000017941 */ /* 0x000fea0003800000 */
.L_x_280:
[----:B-----5:R-:W-:Y:S01]  /*73b0*/  HADD2.F32 R3, -RZ, R24.H0_H0 ;  /* 0x20000018ff037230 */ /* 0x020fe20000004100 */
[----:B------:R-:W-:Y:S01]  /*73c0*/  ISETP.GT.AND P1, PT, R0, 0x8, P1 ;  /* 0x000000080000780c */ /* 0x000fe20000f24270 */
[----:B------:R-:W-:Y:S03]  /*73d0*/  BSSY B1, `(.L_x_282) ;  /* 0x0000007000017945 */ /* 0x000fe60003800000 */
[----:B01--4-:R-:W-:-:S04]  /*73e0*/  FMUL R6, R3, R156 ;  /* 0x0000009c03067220 */ /* 0x013fc80000400000 */
[----:B------:R-:W-:-:S05]  /*73f0*/  FFMA R6, R149, R155, R6 ;  /* 0x0000009b95067223 */ /* 0x000fca0000000006 */
[----:B------:R-:W-:-:S05]  /*7400*/  F2FP.F16.F32.PACK_AB R6, RZ, R6 ;  /* 0x00000006ff06723e */ /* 0x000fca00000000ff */
[----:B------:R0:W-:Y:S01]  /*7410*/  @P3 STG.E.U16 desc[UR36][R4.64+0x1f2], R6 ;  /* 0x0001f20604003986 */ /* 0x0001e2000c101524 */
[----:B------:R-:W-:Y:S05]  /*7420*/  @!P1 BRA `(.L_x_283) ;  /* 0x0000000000049947 */ /* 0x000fea0003800000 */
[----:B------:R1:W5:Y:S02]  /*7430*/  LDG.E.LTC128B.U16 R24, desc[UR36][R8.64+0x1f0] ;  /* 0x0001f02408187981 */ /* 0x000364000c1e1520 */
.L_x_283:
[----:B------:R-:W-:Y:S05]  /*7440*/  BSYNC B1 ;  /* 0x0000000000017941 */ /* 0x000fea0003800000 */
.L_x_282:
[----:B-----5:R-:W-:Y:S01]  /*7450*/  HADD2.F32 R3, -RZ, R24.H0_H0 ;  /* 0x20000018ff037230 */ /* 0x020fe20000004100 */
[----:B------:R-:W-:Y:S01]  /*7460*/  ISETP.GT.AND P0, PT, R0, 0x8, P0 ;  /* 0x000000080000780c */ /* 0x000fe20000704270 */
[----:B0-----:R-:W-:Y:S01]  /*7470*/  @P1 IMAD.MOV.U32 R4, RZ, RZ, R10 ;  /* 0x000000ffff041224 */ /* 0x001fe200078e000a */
[----:B------:R-:W-:Y:S01]  /*7480*/  BSSY B1, `(.L_x_284) ;  /* 0x0000008000017945 */ /* 0x000fe20003800000 */
[----:B------:R-:W-:Y:S02]  /*7490*/  @P1 IMAD.MOV.U32 R5, RZ, RZ, R11 ;  /* 0x000000ffff051224 */ /* 0x000fe400078e000b */
[----:B------:R-:W-:-:S04]  /*74a0*/  FMUL R3, R3, R156 ;  /* 0x0000009c03037220 */ /* 0x000fc80000400000 */
[----:B------:R-:W-:-:S05]  /*74b0*/  FFMA R3, R150, R155, R3 ;  /* 0x0000009b96037223 */ /* 0x000fca0000000003 */
[----:B------:R-:W-:-:S05]  /*74c0*/  F2FP.F16.F32.PACK_AB R3, RZ, R3 ;  /* 0x00000003ff03723e */ /* 0x000fca00000000ff */
[----:B------:R0:W-:Y:S01]  /*74d0*/  @P1 STG.E.U16 desc[UR36][R4.64+0x1f0], R3 ;  /* 0x0001f00304001986 */ /* 0x0001e2000c101524 */
[----:B------:R-:W-:Y:S05]  /*74e0*/  @!P0 BRA `(.L_x_285) ;  /* 0x0000000000048947 */ /* 0x000fea0003800000 */
[----:B------:R4:W5:Y:S02]  /*74f0*/  LDG.E.LTC128B.U16 R24, desc[UR36][R8.64+0x1f2] ;  /* 0x0001f22408187981 */ /* 0x000964000c1e1520 */
.L_x_285:
[----:B------:R-:W-:Y:S05]  /*7500*/  BSYNC B1 ;  /* 0x0000000000017941 */ /* 0x000fea0003800000 */
.L_x_284:
[----:B------:R-:W-:Y:S05]  /*7510*/  @!P0 BRA `(.L_x_286) ;  /* 0x0000002400308947 */ /* 0x000fea0003800000 */
[----:B0----5:R-:W-:-:S05]  /*7520*/  HADD2.F32 R3, -RZ, R24.H0_H0 ;  /* 0x20000018ff037230 */ /* 0x021fca0000004100 */
[----:B------:R-:W-:-:S04]  /*7530*/  FMUL R0, R3, R156 ;  /* 0x0000009c03007220 */ /* 0x000fc80000400000 */
[----:B------:R-:W-:-:S05]  /*7540*/  FFMA R0, R151, R155, R0 ;  /* 0x0000009b97007223 */ /* 0x000fca0000000000 */
[----:B------:R-:W-:-:S05]  /*7550*/  F2FP.F16.F32.PACK_AB R0, RZ, R0 ;  /* 0x00000000ff00723e */ /* 0x000fca00000000ff */
[----:B------:R0:W-:Y:S01]  /*7560*/  STG.E.U16 desc[UR36][R10.64+0x1f2], R0 ;  /* 0x0001f2000a007986 */ /* 0x0001e2000c101524 */
[----:B------:R-:W-:Y:S05]  /*7570*/  BRA `(.L_x_286) ;  /* 0x0000002400187947 */ /* 0x000fea0003800000 */
.L_x_33:
[----:B------:R-:W-:Y:S01]  /*7580*/  ISETP.GT.AND P0, PT, R3, 0x1, PT ;  /* 0x000000010300780c */ /* 0x000fe20003f04270 */
[----:B------:R-:W-:Y:S01]  /*7590*/  ULDC.64 UR4, c[0x0][0x5c0] ;  /* 0x0001700000047ab9 */ /* 0x000fe20000000a00 */
[-C--:B------:R-:W-:Y:S01]  /*75a0*/  FMUL R24, R24, R155.reuse ;  /* 0x0000009b18187220 */ /* 0x080fe20000400000 */
[-C--:B------:R-:W-:Y:S01]  /*75b0*/  FMUL R25, R25, R155.reuse ;  /* 0x0000009b19197220 */ /* 0x080fe20000400000 */
[----:B------:R-:W-:Y:S01]  /*75c0*/  ISETP.GT.AND P3, PT, R0, RZ, P0 ;  /* 0x000000ff0000720c */ /* 0x000fe20000764270 */
[-C--:B------:R-:W-:Y:S01]  /*75d0*/  FMUL R26, R26, R155.reuse ;  /* 0x0000009b1a1a7220 */ /* 0x080fe20000400000 */
[----:B------:R-:W-:Y:S01]  /*75e0*/  LEA R4, P4, R160, UR4, 0x1 ;  /* 0x00000004a0047c11 */ /* 0x000fe2000f8808ff */
[-C--:B------:R-:W-:Y:S01]  /*75f0*/  FMUL R27, R27, R155.reuse ;  /* 0x0000009b1b1b7220 */ /* 0x080fe20000400000 */
[----:B------:R-:W-:Y:S01]  /*7600*/  F2FP.F16.F32.PACK_AB R24, RZ, R24 ;  /* 0x00000018ff18723e */ /* 0x000fe200000000ff */
[-C--:B------:R-:W-:Y:S01]  /*7610*/  FMUL R28, R28, R155.reuse ;  /* 0x0000009b1c1c7220 */ /* 0x080fe20000400000 */
[----:B------:R-:W-:Y:S01]  /*7620*/  LEA.HI.X R5, R160, UR5, R153, 0x1, P4 ;  /* 0x00000005a0057c11 */ /* 0x000fe2000a0f0c99 */
[----:B------:R-:W-:Y:S01]  /*7630*/  FMUL R29, R29, R155 ;  /* 0x0000009b1d1d7220 */ /* 0x000fe20000400000 */
[----:B------:R-:W-:Y:S01]  /*7640*/  F2FP.F16.F32.PACK_AB R25, RZ, R25 ;  /* 0x00000019ff19723e */ /* 0x000fe200000000ff */
[-C--:B------:R-:W-:Y:S01]  /*7650*/  FMUL R30, R30, R155.reuse ;  /* 0x0000009b1e1e7220 */ /* 0x080fe20000400000 */
[----:B------:R-:W-:Y:S01]  /*7660*/  SHF.L.U64.HI R11, R10, 0x4, R11 ;  /* 0x000000040a0b7819 */ /* 0x000fe2000001020b */
[----:B------:R-:W-:Y:S01]  /*7670*/  @P1 STG.E.U16 desc[UR36][R4.64], R24 ;  /* 0x0000001804001986 */ /* 0x000fe2000c101524 */
[----:B------:R-:W-:Y:S01]  /*7680*/  ISETP.GT.AND P1, PT, R3, 0x8, PT ;  /* 0x000000080300780c */ /* 0x000fe20003f24270 */
[-C--:B------:R-:W-:Y:S01]  /*7690*/  FMUL R31, R31, R155.reuse ;  /* 0x0000009b1f1f7220 */ /* 0x080fe20000400000 */
[----:B------:R-:W-:Y:S01]  /*76a0*/  ISETP.GT.AND P4, PT, R0, 0x8, P0 ;  /* 0x000000080000780c */ /* 0x000fe20000784270 */
[----:B------:R-:W-:Y:S01]  /*76b0*/  @P3 STG.E.U16 desc[UR36][R4.64+0x2], R25 ;  /* 0x0000021904003986 */ /* 0x000fe2000c101524 */
[----:B------:R-:W-:Y:S01]  /*76c0*/  LEA R6, P3, R10, R4, 0x4 ;  /* 0x000000040a067211 */ /* 0x000fe200078620ff */
[-C--:B------:R-:W-:Y:S01]  /*76d0*/  FMUL R32, R32, R155.reuse ;  /* 0x0000009b20207220 */ /* 0x080fe20000400000 */
[C---:B------:R-:W-:Y:S01]  /*76e0*/  ISETP.GT.AND P2, PT, R0.reuse, 0x8, P2 ;  /* 0x000000080000780c */ /* 0x040fe20001744270 */
[-C--:B------:R-:W-:Y:S01]  /*76f0*/  FMUL R33, R33, R155.reuse ;  /* 0x0000009b21217220 */ /* 0x080fe20000400000 */
[----:B------:R-:W-:Y:S01]  /*7700*/  ISETP.GT.AND P0, PT, R3, 0x9, PT ;  /* 0x000000090300780c */ /* 0x000fe20003f04270 */
[----:B------:R-:W-:Y:S01]  /*7710*/  IMAD.X R7, R11, 0x1, R5, P3 ;  /* 0x000000010b077824 */ /* 0x000fe200018e0605 */
[----:B------:R-:W-:Y:S01]  /*7720*/  ISETP.GT.AND P5, PT, R0, RZ, P1 ;  /* 0x000000ff0000720c */ /* 0x000fe20000fa4270 */
[-C--:B------:R-:W-:Y:S01]  /*7730*/  FMUL R34, R34, R155.reuse ;  /* 0x0000009b22227220 */ /* 0x080fe20000400000 */
[----:B------:R-:W-:Y:S01]  /*7740*/  ISETP.GT.AND P3, PT, R0, RZ, P0 ;  /* 0x000000ff0000720c */ /* 0x000fe20000764270 */
[-C--:B------:R-:W-:Y:S01]  /*7750*/  FMUL R35, R35, R155.reuse ;  /* 0x0000009b23237220 */ /* 0x080fe20000400000 */
[----:B------:R-:W-:Y:S01]  /*7760*/  F2FP.F16.F32.PACK_AB R26, RZ, R26 ;  /* 0x0000001aff1a723e */ /* 0x000fe200000000ff */
[----:B------:R-:W-:Y:S01]  /*7770*/  FMUL R36, R36, R155 ;  /* 0x0000009b24247220 */ /* 0x000fe20000400000 */
[----:B------:R-:W-:Y:S01]  /*7780*/  F2FP.F16.F32.PACK_AB R27, RZ, R27 ;  /* 0x0000001bff1b723e */ /* 0x000fe200000000ff */
[----:B------:R-:W-:Y:S01]  /*7790*/  FMUL R37, R37, R155 ;  /* 0x0000009b25257220 */ /* 0x000fe20000400000 */
[----:B------:R-:W-:Y:S01]  /*77a0*/  F2FP.F16.F32.PACK_AB R28, RZ, R28 ;  /* 0x0000001cff1c723e */ /* 0x000fe200000000ff */
[----:B------:R-:W-:Y:S01]  /*77b0*/  @P2 STG.E.U16 desc[UR36][R6.64], R26 ;  /* 0x0000001a06002986 */ /* 0x000fe2000c101524 */
[----:B------:R-:W-:Y:S01]  /*77c0*/  F2FP.F16.F32.PACK_AB R29, RZ, R29 ;  /* 0x0000001dff1d723e */ /* 0x000fe200000000ff */
[-C--:B------:R-:W-:Y:S01]  /*77d0*/  FMUL R38, R38, R155.reuse ;  /* 0x0000009b26267220 */ /* 0x080fe20000400000 */
[C---:B------:R-:W-:Y:S01]  /*77e0*/  ISETP.GT.AND P2, PT, R0.reuse, 0x8, P1 ;  /* 0x000000080000780c */ /* 0x040fe20000f44270 */
[----:B------:R-:W-:Y:S01]  /*77f0*/  @P4 STG.E.U16 desc[UR36][R6.64+0x2], R27 ;  /* 0x0000021b06004986 */ /* 0x000fe2000c101524 */
[----:B------:R-:W-:Y:S01]  /*7800*/  ISETP.GT.AND P1, PT, R3, 0x10, PT ;  /* 0x000000100300780c */ /* 0x000fe20003f24270 */
[-C--:B------:R-:W-:Y:S01]  /*7810*/  FMUL R39, R39, R155.reuse ;  /* 0x0000009b27277220 */ /* 0x080fe20000400000 */
[----:B------:R-:W-:Y:S01]  /*7820*/  F2FP.F16.F32.PACK_AB R30, RZ, R30 ;  /* 0x0000001eff1e723e */ /* 0x000fe200000000ff */
[----:B------:R-:W-:Y:S01]  /*7830*/  @P5 STG.E.U16 desc[UR36][R4.64+0x10], R28 ;  /* 0x0000101c04005986 */ /* 0x000fe2000c101524 */
[----:B------:R-:W-:Y:S01]  /*7840*/  ISETP.GT.AND P4, PT, R0, RZ, P1 ;  /* 0x000000ff0000720c */ /* 0x000fe20000f84270 */
[----:B------:R-:W-:Y:S01]  /*7850*/  FMUL R40, R40, R155 ;  /* 0x0000009b28287220 */ /* 0x000fe20000400000 */
[----:B------:R-:W-:Y:S01]  /*7860*/  F2FP.F16.F32.PACK_AB R31, RZ, R31 ;  /* 0x0000001fff1f723e */ /* 0x000fe200000000ff */
[----:B------:R-:W-:Y:S01]  /*7870*/  @P3 STG.E.U16 desc[UR36][R4.64+0x12], R29 ;  /* 0x0000121d04003986 */ /* 0x000fe2000c101524 */
[----:B------:R-:W-:Y:S01]  /*7880*/  ISETP.GT.AND P3, PT, R0, 0x8, P0 ;  /* 0x000000080000780c */ /* 0x000fe20000764270 */
[-C--:B------:R-:W-:Y:S01]  /*7890*/  FMUL R41, R41, R155.reuse ;  /* 0x0000009b29297220 */ /* 0x080fe20000400000 */
[----:B------:R-:W-:Y:S01]  /*78a0*/  ISETP.GT.AND P0, PT, R3, 0x11, PT ;  /* 0x000000110300780c */ /* 0x000fe20003f04270 */
[----:B------:R-:W-:Y:S01]  /*78b0*/  @P2 STG.E.U16 desc[UR36][R6.64+0x10], R30 ;  /* 0x0000101e06002986 */ /* 0x000fe2000c101524 */
[----:B------:R-:W-:Y:S01]  /*78c0*/  F2FP.F16.F32.PACK_AB R32, RZ, R32 ;  /* 0x00000020ff20723e */ /* 0x000fe200000000ff */
[-C--:B------:R-:W-:Y:S01]  /*78d0*/  FMUL R42, R42, R155.reuse ;  /* 0x0000009b2a2a7220 */ /* 0x080fe20000400000 */
[C---:B------:R-:W-:Y:S01]  /*78e0*/  ISETP.GT.AND P5, PT, R0.reuse, RZ, P0 ;  /* 0x000000ff0000720c */ /* 0x040fe200007a4270 */
[-C--:B------:R-:W-:Y:S01]  /*78f0*/  FMUL R43, R43, R155.reuse ;  /* 0x0000009b2b2b7220 */ /* 0x080fe20000400000 */
[----:B------:R-:W-:Y:S01]  /*7900*/  ISETP.GT.AND P2, PT, R0, 0x8, P1 ;  /* 0x000000080000780c */ /* 0x000fe20000f44270 */
[-C--:B------:R-:W-:Y:S01]  /*7910*/  FMUL R44, R44, R155.reuse ;  /* 0x0000009b2c2c7220 */ /* 0x080fe20000400000 */
[----:B------:R-:W-:Y:S01]  /*7920*/  ISETP.GT.AND P1, PT, R3, 0x18, PT ;  /* 0x000000180300780c */ /* 0x000fe20003f24270 */
[----:B------:R-:W-:Y:S01]  /*7930*/  FMUL R45, R45, R155 ;  /* 0x0000009b2d2d7220 */ /* 0x000fe20000400000 */
[----:B------:R-:W-:Y:S01]  /*7940*/  F2FP.F16.F32.PACK_AB R33, RZ, R33 ;  /* 0x00000021ff21723e */ /* 0x000fe200000000ff */
[----:B------:R-:W-:Y:S01]  /*7950*/  @P3 STG.E.U16 desc[UR36][R6.64+0x12], R31 ;  /* 0x0000121f06003986 */ /* 0x000fe2000c101524 */
[----:B------:R-:W-:Y:S01]  /*7960*/  ISETP.GT.AND P3, PT, R0, 0x8, P0 ;  /* 0x000000080000780c */ /* 0x000fe20000764270 */
[-C--:B------:R-:W-:Y:S01]  /*7970*/  FMUL R46, R46, R155.reuse ;  /* 0x0000009b2e2e7220 */ /* 0x080fe20000400000 */
[----:B------:R-:W-:Y:S01]  /*7980*/  ISETP.GT.AND P0, PT, R3, 0x19, PT ;  /* 0x000000190300780c */ /* 0x000fe20003f04270 */
[----:B------:R-:W-:Y:S01]  /*7990*/  @P4 STG.E.U16 desc[UR36][R4.64+0x20], R32 ;  /* 0x0000202004004986 */ /* 0x000fe2000c101524 */
[C---:B------:R-:W-:Y:S01]  /*79a0*/  ISETP.GT.AND P4, PT, R0.reuse, RZ, P1 ;  /* 0x000000ff0000720c */ /* 0x040fe20000f84270 */
[-C--:B------:R-:W-:Y:S01]  /*79b0*/  FMUL R47, R47, R155.reuse ;  /* 0x0000009b2f2f7220 */ /* 0x080fe20000400000 */
[----:B------:R-:W-:Y:S01]  /*79c0*/  F2FP.F16.F32.PACK_AB R34, RZ, R34 ;  /* 0x00000022ff22723e */ /* 0x000fe200000000ff */
[----:B------:R-:W-:Y:S01]  /*79d0*/  @P5 STG.E.U16 desc[UR36][R4.64+0x22], R33 ;  /* 0x0000222104005986 */ /* 0x000fe2000c101524 */
[----:B------:R-:W-:Y:S01]  /*79e0*/  ISETP.GT.AND P5, PT, R0, RZ, P0 ;  /* 0x000000ff0000720c */ /* 0x000fe200007a4270 */
[----:B------:R-:W-:Y:S01]  /*79f0*/  FMUL R48, R48, R155 ;  /* 0x0000009b30307220 */ /* 0x000fe20000400000 */
[----:B------:R-:W-:Y:S01]  /*7a00*/  F2FP.F16.F32.PACK_AB R35, RZ, R35 ;  /* 0x00000023ff23723e */ /* 0x000fe200000000ff */
[----:B------:R-:W-:Y:S01]  /*7a10*/  @P2 STG.E.U16 desc[UR36][R6.64+0x20], R34 ;  /* 0x0000202206002986 */ /* 0x000fe2000c101524 */
[----:B------:R-:W-:Y:S01]  /*7a20*/  F2FP.F16.F32.PACK_AB R36, RZ, R36 ;  /* 0x00000024ff24723e */ /* 0x000fe200000000ff */
[-C--:B------:R-:W-:Y:S01]  /*7a30*/  FMUL R49, R49, R155.reuse ;  /* 0x0000009b31317220 */ /* 0x080fe20000400000 */
[----:B------:R-:W-:Y:S01]  /*7a40*/  ISETP.GT.AND P2, PT, R0, 0x8, P1 ;  /* 0x000000080000780c */ /* 0x000fe20000f44270 */
[----:B------:R-:W-:Y:S01]  /*7a50*/  @P3 STG.E.U16 desc[UR36][R6.64+0x22], R35 ;  /* 0x0000222306003986 */ /* 0x000fe2000c101524 */
[----:B------:R-:W-:Y:S01]  /*7a60*/  ISETP.GT.AND P1, PT, R3, 0x20, PT ;  /* 0x000000200300780c */ /* 0x000fe20003f24270 */
[----:B------:R-:W-:Y:S01]  /*7a70*/  FMUL R50, R50, R155 ;  /* 0x0000009b32327220 */ /* 0x000fe20000400000 */
[----:B------:R-:W-:Y:S01]  /*7a80*/  F2FP.F16.F32.PACK_AB R37, RZ, R37 ;  /* 0x00000025ff25723e */ /* 0x000fe200000000ff */
[----:B------:R-:W-:Y:S01]  /*7a90*/  @P4 STG.E.U16 desc[UR36][R4.64+0x30], R36 ;  /* 0x0000302404004986 */ /* 0x000fe2000c101524 */
[C---:B------:R-:W-:Y:S01]  /*7aa0*/  ISETP.GT.AND P3, PT, R0.reuse, 0x8, P0 ;  /* 0x000000080000780c */ /* 0x040fe20000764270 */
[-C--:B------:R-:W-:Y:S01]  /*7ab0*/  FMUL R51, R51, R155.reuse ;  /* 0x0000009b33337220 */ /* 0x080fe20000400000 */
[----:B------:R-:W-:Y:S01]  /*7ac0*/  ISETP.GT.AND P0, PT, R3, 0x21, PT ;  /* 0x000000210300780c */ /* 0x000fe20003f04270 */
[----:B------:R-:W-:Y:S01]  /*7ad0*/  @P5 STG.E.U16 desc[UR36][R4.64+0x32], R37 ;  /* 0x0000322504005986 */ /* 0x000fe2000c101524 */
[----:B------:R-:W-:Y:S01]  /*7ae0*/  ISETP.GT.AND P4, PT, R0, RZ, P1 ;  /* 0x000000ff0000720c */ /* 0x000fe20000f84270 */
[-C--:B------:R-:W-:Y:S01]  /*7af0*/  FMUL R52, R52, R155.reuse ;  /* 0x0000009b34347220 */ /* 0x080fe20000400000 */
[----:B------:R-:W-:Y:S01]  /*7b00*/  F2FP.F16.F32.PACK_AB R38, RZ, R38 ;  /* 0x00000026ff26723e */ /* 0x000fe200000000ff */
[-C--:B------:R-:W-:Y:S01]  /*7b10*/  FMUL R53, R53, R155.reuse ;  /* 0x0000009b35357220 */ /* 0x080fe20000400000 */
        /* <DEDUP_REMOVED lines=325> */
[----:B------:R-:W-:Y:S01]  /*8f70*/  FMUL R151, R151, R155 ;  /* 0x0000009b97977220 */ /* 0x000fe20000400000 */
[----:B------:R-:W-:Y:S01]  /*8f80*/  ISETP.GT.AND P2, PT, R0, 0x8, P1 ;  /* 0x000000080000780c */ /* 0x000fe20000f44270 */
[----:B------:R-:W-:Y:S01]  /*8f90*/  @P3 STG.E.U16 desc[UR36][R6.64+0x132], R103 ;  /* 0x0001326706003986 */ /* 0x000fe2000c101524 */
[----:B------:R-:W-:-:S02]  /*8fa0*/  ISETP.GT.AND P1, PT, R3, 0xa8, PT ;  /* 0x000000a80300780c */ /* 0x000fc40003f24270 */
[----:B------:R-:W-:Y:S01]  /*8fb0*/  F2FP.F16.F32.PACK_AB R105, RZ, R105 ;  /* 0x00000069ff69723e */ /* 0x000fe200000000ff */
[----:B------:R-:W-:Y:S01]  /*8fc0*/  @P4 STG.E.U16 desc[UR36][R4.64+0x140], R104 ;  /* 0x0001406804004986 */ /* 0x000fe2000c101524 */
[C---:B------:R-:W-:Y:S02]  /*8fd0*/  ISETP.GT.AND P3, PT, R0.reuse, 0x8, P0 ;  /* 0x000000080000780c */ /* 0x040fe40000764270 */
[----:B------:R-:W-:Y:S01]  /*8fe0*/  ISETP.GT.AND P0, PT, R3, 0xa9, PT ;  /* 0x000000a90300780c */ /* 0x000fe20003f04270 */
[----:B------:R-:W-:Y:S01]  /*8ff0*/  @P5 STG.E.U16 desc[UR36][R4.64+0x142], R105 ;  /* 0x0001426904005986 */ /* 0x000fe2000c101524 */
[C---:B------:R-:W-:Y:S02]  /*9000*/  ISETP.GT.AND P4, PT, R0.reuse, RZ, P1 ;  /* 0x000000ff0000720c */ /* 0x040fe40000f84270 */
[----:B------:R-:W-:Y:S02]  /*9010*/  F2FP.F16.F32.PACK_AB R106, RZ, R106 ;  /* 0x0000006aff6a723e */ /* 0x000fe400000000ff */
[----:B------:R-:W-:-:S02]  /*9020*/  ISETP.GT.AND P5, PT, R0, RZ, P0 ;  /* 0x000000ff0000720c */ /* 0x000fc400007a4270 */
[----:B------:R-:W-:Y:S01]  /*9030*/  F2FP.F16.F32.PACK_AB R107, RZ, R107 ;  /* 0x0000006bff6b723e */ /* 0x000fe200000000ff */
[----:B------:R-:W-:Y:S01]  /*9040*/  @P2 STG.E.U16 desc[UR36][R6.64+0x140], R106 ;  /* 0x0001406a06002986 */ /* 0x000fe2000c101524 */
[----:B------:R-:W-:Y:S02]  /*9050*/  F2FP.F16.F32.PACK_AB R108, RZ, R108 ;  /* 0x0000006cff6c723e */ /* 0x000fe400000000ff */
[C---:B------:R-:W-:Y:S01]  /*9060*/  ISETP.GT.AND P2, PT, R0.reuse, 0x8, P1 ;  /* 0x000000080000780c */ /* 0x040fe20000f44270 */
[----:B------:R-:W-:Y:S01]  /*9070*/  @P3 STG.E.U16 desc[UR36][R6.64+0x142], R107 ;  /* 0x0001426b06003986 */ /* 0x000fe2000c101524 */
[----:B------:R-:W-:Y:S02]  /*9080*/  ISETP.GT.AND P1, PT, R3, 0xb0, PT ;  /* 0x000000b00300780c */ /* 0x000fe40003f24270 */
[----:B------:R-:W-:Y:S01]  /*9090*/  F2FP.F16.F32.PACK_AB R109, RZ, R109 ;  /* 0x0000006dff6d723e */ /* 0x000fe200000000ff */
[----:B------:R-:W-:Y:S01]  /*90a0*/  @P4 STG.E.U16 desc[UR36][R4.64+0x150], R108 ;  /* 0x0001506c04004986 */ /* 0x000fe2000c101524 */
[----:B------:R-:W-:-:S02]  /*90b0*/  ISETP.GT.AND P3, PT, R0, 0x8, P0 ;  /* 0x000000080000780c */ /* 0x000fc40000764270 */
[----:B------:R-:W-:Y:S01]  /*90c0*/  ISETP.GT.AND P0, PT, R3, 0xb1, PT ;  /* 0x000000b10300780c */ /* 0x000fe20003f04270 */
[----:B------:R-:W-:Y:S01]  /*90d0*/  @P5 STG.E.U16 desc[UR36][R4.64+0x152], R109 ;  /* 0x0001526d04005986 */ /* 0x000fe2000c101524 */
[C---:B------:R-:W-:Y:S02]  /*90e0*/  ISETP.GT.AND P4, PT, R0.reuse, RZ, P1 ;  /* 0x000000ff0000720c */ /* 0x040fe40000f84270 */
[----:B------:R-:W-:Y:S02]  /*90f0*/  F2FP.F16.F32.PACK_AB R110, RZ, R110 ;  /* 0x0000006eff6e723e */ /* 0x000fe400000000ff */
[----:B------:R-:W-:Y:S02]  /*9100*/  ISETP.GT.AND P5, PT, R0, RZ, P0 ;  /* 0x000000ff0000720c */ /* 0x000fe400007a4270 */
[----:B------:R-:W-:Y:S01]  /*9110*/  F2FP.F16.F32.PACK_AB R111, RZ, R111 ;  /* 0x0000006fff6f723e */ /* 0x000fe200000000ff */
[----:B------:R-:W-:Y:S01]  /*9120*/  @P2 STG.E.U16 desc[UR36][R6.64+0x150], R110 ;  /* 0x0001506e06002986 */ /* 0x000fe2000c101524 */
[----:B------:R-:W-:-:S02]  /*9130*/  F2FP.F16.F32.PACK_AB R112, RZ, R112 ;  /* 0x00000070ff70723e */ /* 0x000fc400000000ff */
[C---:B------:R-:W-:Y:S01]  /*9140*/  ISETP.GT.AND P2, PT, R0.reuse, 0x8, P1 ;  /* 0x000000080000780c */ /* 0x040fe20000f44270 */
[----:B------:R-:W-:Y:S01]  /*9150*/  @P3 STG.E.U16 desc[UR36][R6.64+0x152], R111 ;  /* 0x0001526f06003986 */ /* 0x000fe2000c101524 */
[C---:B------:R-:W-:Y:S02]  /*9160*/  ISETP.GT.AND P1, PT, R3.reuse, 0xb8, PT ;  /* 0x000000b80300780c */ /* 0x040fe40003f24270 */
[----:B------:R-:W-:Y:S01]  /*9170*/  F2FP.F16.F32.PACK_AB R113, RZ, R113 ;  /* 0x00000071ff71723e */ /* 0x000fe200000000ff */
[----:B------:R-:W-:Y:S01]  /*9180*/  @P4 STG.E.U16 desc[UR36][R4.64+0x160], R112 ;  /* 0x0001607004004986 */ /* 0x000fe2000c101524 */
[C---:B------:R-:W-:Y:S02]  /*9190*/  ISETP.GT.AND P3, PT, R0.reuse, 0x8, P0 ;  /* 0x000000080000780c */ /* 0x040fe40000764270 */
[----:B------:R-:W-:Y:S01]  /*91a0*/  ISETP.GT.AND P0, PT, R3, 0xb9, PT ;  /* 0x000000b90300780c */ /* 0x000fe20003f04270 */
[----:B------:R-:W-:Y:S01]  /*91b0*/  @P5 STG.E.U16 desc[UR36][R4.64+0x162], R113 ;  /* 0x0001627104005986 */ /* 0x000fe2000c101524 */
[----:B------:R-:W-:-:S02]  /*91c0*/  ISETP.GT.AND P4, PT, R0, RZ, P1 ;  /* 0x000000ff0000720c */ /* 0x000fc40000f84270 */
[----:B------:R-:W-:Y:S02]  /*91d0*/  F2FP.F16.F32.PACK_AB R114, RZ, R114 ;  /* 0x00000072ff72723e */ /* 0x000fe400000000ff */
[C---:B------:R-:W-:Y:S02]  /*91e0*/  ISETP.GT.AND P5, PT, R0.reuse, RZ, P0 ;  /* 0x000000ff0000720c */ /* 0x040fe400007a4270 */
[----:B------:R-:W-:Y:S01]  /*91f0*/  F2FP.F16.F32.PACK_AB R115, RZ, R115 ;  /* 0x00000073ff73723e */ /* 0x000fe200000000ff */
[----:B------:R-:W-:Y:S01]  /*9200*/  @P2 STG.E.U16 desc[UR36][R6.64+0x160], R114 ;  /* 0x0001607206002986 */ /* 0x000fe2000c101524 */
[----:B------:R-:W-:Y:S02]  /*9210*/  F2FP.F16.F32.PACK_AB R116, RZ, R116 ;  /* 0x00000074ff74723e */ /* 0x000fe400000000ff */
        /* <DEDUP_REMOVED lines=65> */
[----:B------:R-:W-:Y:S02]  /*9630*/  ISETP.GT.AND P5, PT, R0, RZ, P0 ;  /* 0x000000ff0000720c */ /* 0x000fe400007a4270 */
[----:B------:R-:W-:Y:S02]  /*9640*/  F2FP.F16.F32.PACK_AB R134, RZ, R134 ;  /* 0x00000086ff86723e */ /* 0x000fe400000000ff */
[----:B------:R-:W-:Y:S02]  /*9650*/  F2FP.F16.F32.PACK_AB R135, RZ, R135 ;  /* 0x00000087ff87723e */ /* 0x000fe400000000ff */
[----:B------:R-:W-:Y:S01]  /*9660*/  F2FP.F16.F32.PACK_AB R136, RZ, R136 ;  /* 0x00000088ff88723e */ /* 0x000fe200000000ff */
[----:B------:R-:W-:Y:S01]  /*9670*/  @P2 STG.E.U16 desc[UR36][R6.64+0x1b0], R134 ;  /* 0x0001b08606002986 */ /* 0x000fe2000c101524 */
[----:B------:R-:W-:-:S02]  /*9680*/  F2FP.F16.F32.PACK_AB R137, RZ, R137 ;  /* 0x00000089ff89723e */ /* 0x000fc400000000ff */
[C---:B------:R-:W-:Y:S01]  /*9690*/  ISETP.GT.AND P1, PT, R0.reuse, 0x8, P1 ;  /* 0x000000080000780c */ /* 0x040fe20000f24270 */
[----:B------:R-:W-:Y:S01]  /*96a0*/  @P3 STG.E.U16 desc[UR36][R6.64+0x1b2], R135 ;  /* 0x0001b28706003986 */ /* 0x000fe2000c101524 */
[C---:B------:R-:W-:Y:S02]  /*96b0*/  ISETP.GT.AND P2, PT, R0.reuse, 0x8, P0 ;  /* 0x000000080000780c */ /* 0x040fe40000744270 */
[C---:B------:R-:W-:Y:S01]  /*96c0*/  ISETP.GT.AND P0, PT, R3.reuse, 0xe9, PT ;  /* 0x000000e90300780c */ /* 0x040fe20003f04270 */
[----:B------:R-:W-:Y:S01]  /*96d0*/  @P4 STG.E.U16 desc[UR36][R4.64+0x1c0], R136 ;  /* 0x0001c08804004986 */ /* 0x000fe2000c101524 */
[----:B------:R-:W-:Y:S02]  /*96e0*/  ISETP.GT.AND P4, PT, R3, 0xe8, PT ;  /* 0x000000e80300780c */ /* 0x000fe40003f84270 */
[----:B------:R-:W-:Y:S01]  /*96f0*/  F2FP.F16.F32.PACK_AB R138, RZ, R138 ;  /* 0x0000008aff8a723e */ /* 0x000fe200000000ff */
[----:B------:R-:W-:Y:S01]  /*9700*/  @P5 STG.E.U16 desc[UR36][R4.64+0x1c2], R137 ;  /* 0x0001c28904005986 */ /* 0x000fe2000c101524 */
[----:B------:R-:W-:-:S02]  /*9710*/  ISETP.GT.AND P5, PT, R0, RZ, P4 ;  /* 0x000000ff0000720c */ /* 0x000fc400027a4270 */
[----:B------:R-:W-:Y:S01]  /*9720*/  F2FP.F16.F32.PACK_AB R139, RZ, R139 ;  /* 0x0000008bff8b723e */ /* 0x000fe200000000ff */
[----:B------:R-:W-:Y:S01]  /*9730*/  @P1 STG.E.U16 desc[UR36][R6.64+0x1c0], R138 ;  /* 0x0001c08a06001986 */ /* 0x000fe2000c101524 */
[----:B------:R-:W-:Y:S02]  /*9740*/  F2FP.F16.F32.PACK_AB R140, RZ, R140 ;  /* 0x0000008cff8c723e */ /* 0x000fe400000000ff */
[C---:B------:R-:W-:Y:S01]  /*9750*/  ISETP.GT.AND P3, PT, R0.reuse, RZ, P0 ;  /* 0x000000ff0000720c */ /* 0x040fe20000764270 */
[----:B------:R-:W-:Y:S01]  /*9760*/  @P2 STG.E.U16 desc[UR36][R6.64+0x1c2], R139 ;  /* 0x0001c28b06002986 */ /* 0x000fe2000c101524 */
[C---:B------:R-:W-:Y:S02]  /*9770*/  ISETP.GT.AND P4, PT, R0.reuse, 0x8, P4 ;  /* 0x000000080000780c */ /* 0x040fe40002784270 */
[----:B------:R-:W-:Y:S02]  /*9780*/  F2FP.F16.F32.PACK_AB R141, RZ, R141 ;  /* 0x0000008dff8d723e */ /* 0x000fe400000000ff */
[----:B------:R-:W-:Y:S01]  /*9790*/  F2FP.F16.F32.PACK_AB R142, RZ, R142 ;  /* 0x0000008eff8e723e */ /* 0x000fe200000000ff */
[----:B------:R-:W-:Y:S01]  /*97a0*/  @P5 STG.E.U16 desc[UR36][R4.64+0x1d0], R140 ;  /* 0x0001d08c04005986 */ /* 0x000fe2000c101524 */
[----:B------:R-:W-:-:S02]  /*97b0*/  ISETP.GT.AND P5, PT, R0, 0x8, P0 ;  /* 0x000000080000780c */ /* 0x000fc400007a4270 */
[----:B------:R-:W-:Y:S02]  /*97c0*/  F2FP.F16.F32.PACK_AB R143, RZ, R143 ;  /* 0x0000008fff8f723e */ /* 0x000fe400000000ff */
[C---:B------:R-:W-:Y:S01]  /*97d0*/  ISETP.GT.AND P0, PT, R3.reuse, 0xf1, PT ;  /* 0x000000f10300780c */ /* 0x040fe20003f04270 */
[----:B------:R-:W-:Y:S01]  /*97e0*/  @P3 STG.E.U16 desc[UR36][R4.64+0x1d2], R141 ;  /* 0x0001d28d04003986 */ /* 0x000fe2000c101524 */
[----:B------:R-:W-:Y:S02]  /*97f0*/  ISETP.GT.AND P3, PT, R3, 0xf0, PT ;  /* 0x000000f00300780c */ /* 0x000fe40003f64270 */
[----:B------:R-:W-:Y:S01]  /*9800*/  F2FP.F16.F32.PACK_AB R144, RZ, R144 ;  /* 0x00000090ff90723e */ /* 0x000fe200000000ff */
[----:B------:R-:W-:Y:S01]  /*9810*/  @P4 STG.E.U16 desc[UR36][R6.64+0x1d0], R142 ;  /* 0x0001d08e06004986 */ /* 0x000fe2000c101524 */
[C---:B------:R-:W-:Y:S02]  /*9820*/  ISETP.GT.AND P4, PT, R0.reuse, RZ, P3 ;  /* 0x000000ff0000720c */ /* 0x040fe40001f84270 */
[----:B------:R-:W-:Y:S01]  /*9830*/  F2FP.F16.F32.PACK_AB R145, RZ, R145 ;  /* 0x00000091ff91723e */ /* 0x000fe200000000ff */
[----:B------:R-:W-:Y:S01]  /*9840*/  @P5 STG.E.U16 desc[UR36][R6.64+0x1d2], R143 ;  /* 0x0001d28f06005986 */ /* 0x000fe2000c101524 */
[----:B------:R-:W-:-:S02]  /*9850*/  ISETP.GT.AND P5, PT, R0, RZ, P0 ;  /* 0x000000ff0000720c */ /* 0x000fc400007a4270 */
[C---:B------:R-:W-:Y:S02]  /*9860*/  ISETP.GT.AND P2, PT, R3.reuse, 0xf8, PT ;  /* 0x000000f80300780c */ /* 0x040fe40003f44270 */
[----:B------:R-:W-:Y:S02]  /*9870*/  ISETP.GT.AND P1, PT, R3, 0xf9, PT ;  /* 0x000000f90300780c */ /* 0x000fe40003f24270 */
[C---:B------:R-:W-:Y:S02]  /*9880*/  ISETP.GT.AND P3, PT, R0.reuse, 0x8, P3 ;  /* 0x000000080000780c */ /* 0x040fe40001f64270 */
[C---:B------:R-:W-:Y:S01]  /*9890*/  ISETP.GT.AND P0, PT, R0.reuse, 0x8, P0 ;  /* 0x000000080000780c */ /* 0x040fe20000704270 */
[----:B------:R-:W-:Y:S01]  /*98a0*/  @P4 STG.E.U16 desc[UR36][R4.64+0x1e0], R144 ;  /* 0x0001e09004004986 */ /* 0x000fe2000c101524 */
[C---:B------:R-:W-:Y:S02]  /*98b0*/  ISETP.GT.AND P4, PT, R0.reuse, RZ, P1 ;  /* 0x000000ff0000720c */ /* 0x040fe40000f84270 */
[----:B------:R-:W-:Y:S01]  /*98c0*/  F2FP.F16.F32.PACK_AB R146, RZ, R146 ;  /* 0x00000092ff92723e */ /* 0x000fe200000000ff */
[----:B------:R-:W-:Y:S01]  /*98d0*/  @P5 STG.E.U16 desc[UR36][R4.64+0x1e2], R145 ;  /* 0x0001e29104005986 */ /* 0x000fe2000c101524 */
[----:B------:R-:W-:-:S02]  /*98e0*/  ISETP.GT.AND P5, PT, R0, RZ, P2 ;  /* 0x000000ff0000720c */ /* 0x000fc400017a4270 */
[C---:B------:R-:W-:Y:S02]  /*98f0*/  ISETP.GT.AND P2, PT, R0.reuse, 0x8, P2 ;  /* 0x000000080000780c */ /* 0x040fe40001744270 */
[----:B------:R-:W-:Y:S01]  /*9900*/  F2FP.F16.F32.PACK_AB R147, RZ, R147 ;  /* 0x00000093ff93723e */ /* 0x000fe200000000ff */
[----:B------:R-:W-:Y:S01]  /*9910*/  @P3 STG.E.U16 desc[UR36][R6.64+0x1e0], R146 ;  /* 0x0001e09206003986 */ /* 0x000fe2000c101524 */
[----:B------:R-:W-:Y:S02]  /*9920*/  ISETP.GT.AND P1, PT, R0, 0x8, P1 ;  /* 0x000000080000780c */ /* 0x000fe40000f24270 */
[----:B------:R-:W-:Y:S01]  /*9930*/  F2FP.F16.F32.PACK_AB R148, RZ, R148 ;  /* 0x00000094ff94723e */ /* 0x000fe200000000ff */
[----:B------:R-:W-:Y:S01]  /*9940*/  @P0 STG.E.U16 desc[UR36][R6.64+0x1e2], R147 ;  /* 0x0001e29306000986 */ /* 0x000fe2000c101524 */
[----:B------:R-:W-:Y:S02]  /*9950*/  F2FP.F16.F32.PACK_AB R149, RZ, R149 ;  /* 0x00000095ff95723e */ /* 0x000fe400000000ff */
[----:B------:R-:W-:Y:S01]  /*9960*/  F2FP.F16.F32.PACK_AB R150, RZ, R150 ;  /* 0x00000096ff96723e */ /* 0x000fe200000000ff */
[----:B------:R-:W-:Y:S01]  /*9970*/  @P5 STG.E.U16 desc[UR36][R4.64+0x1f0], R148 ;  /* 0x0001f09404005986 */ /* 0x000fe2000c101524 */
[----:B------:R-:W-:-:S03]  /*9980*/  F2FP.F16.F32.PACK_AB R151, RZ, R151 ;  /* 0x00000097ff97723e */ /* 0x000fc600000000ff */
[----:B------:R0:W-:Y:S02]  /*9990*/  @P4 STG.E.U16 desc[UR36][R4.64+0x1f2], R149 ;  /* 0x0001f29504004986 */ /* 0x0001e4000c101524 */
[----:B0-----:R-:W-:Y:S02]  /*99a0*/  @P2 IMAD.MOV.U32 R4, RZ, RZ, R6 ;  /* 0x000000ffff042224 */ /* 0x001fe400078e0006 */
[----:B------:R-:W-:-:S05]  /*99b0*/  @P2 IMAD.MOV.U32 R5, RZ, RZ, R7 ;  /* 0x000000ffff052224 */ /* 0x000fca00078e0007 */
[----:B------:R0:W-:Y:S04]  /*99c0*/  @P2 STG.E.U16 desc[UR36][R4.64+0x1f0], R150 ;  /* 0x0001f09604002986 */ /* 0x0001e8000c101524 */
[----:B------:R0:W-:Y:S02]  /*99d0*/  @P1 STG.E.U16 desc[UR36][R6.64+0x1f2], R151 ;  /* 0x0001f29706001986 */ /* 0x0001e4000c101524 */
.L_x_286:
[----:B------:R-:W-:Y:S05]  /*99e0*/  BSYNC B0 ;  /* 0x0000000000007941 */ /* 0x000fea0003800000 */
.L_x_32:
[----:B------:R-:W-:Y:S01]  /*99f0*/  ULDC UR4, c[0x0][0xc] ;  /* 0x0000030000047ab9 */ /* 0x000fe20000000800 */
[----:B------:R-:W-:Y:S01]  /*9a00*/  ULDC UR5, c[0x0][0x10] ;  /* 0x0000040000057ab9 */ /* 0x000fe20000000800 */
[----:B0-----:R-:W0:Y:S01]  /*9a10*/  LDC R3, c[0x0][0x14] ;  /* 0x00000500ff037b82 */ /* 0x001e220000000800 */
[----:B------:R-:W-:Y:S01]  /*9a20*/  UIMAD.WIDE.U32 UR4, UR4, UR5, URZ ;  /* 0x00000005040472a5 */ /* 0x000fe2000f8e003f */
[----:B------:R-:W-:Y:S01]  /*9a30*/  PRMT R0, RZ, 0x7610, R0 ;  /* 0x00007610ff007816 */ /* 0x000fe20000000000 */
[----:B------:R-:W-:Y:S02]  /*9a40*/  IMAD.MOV.U32 R153, RZ, RZ, -0x1 ;  /* 0xffffffffff997424 */ /* 0x000fe400078e00ff */
[----:B------:R-:W-:Y:S02]  /*9a50*/  IMAD.MOV.U32 R23, RZ, RZ, -0x1 ;  /* 0xffffffffff177424 */ /* 0x000fe400078e00ff */
[----:B0-----:R-:W-:-:S04]  /*9a60*/  IMAD.WIDE.U32 R16, R3, UR4, R16 ;  /* 0x0000000403107c25 */ /* 0x001fc8000f8e0010 */
[----:B------:R-:W-:Y:S01]  /*9a70*/  IMAD R3, R3, UR5, RZ ;  /* 0x0000000503037c24 */ /* 0x000fe2000f8e02ff */
[----:B------:R-:W-:Y:S02]  /*9a80*/  ULDC.64 UR4, c[0x0][0x650] ;  /* 0x0001940000047ab9 */ /* 0x000fe40000000a00 */
[----:B------:R-:W-:Y:S01]  /*9a90*/  ISETP.GE.U32.AND P0, PT, R16, UR4, PT ;  /* 0x0000000410007c0c */ /* 0x000fe2000bf06070 */
[----:B------:R-:W-:-:S05]  /*9aa0*/  IMAD.IADD R17, R17, 0x1, R3 ;  /* 0x0000000111117824 */ /* 0x000fca00078e0203 */
[----:B------:R-:W-:-:S13]  /*9ab0*/  ISETP.GE.U32.AND.EX P0, PT, R17, UR5, PT, P0 ;  /* 0x0000000511007c0c */ /* 0x000fda000bf06100 */
[----:B------:R-:W-:Y:S05]  /*9ac0*/  @P0 BRA `(.L_x_287) ;  /* 0x0000000400640947 */ /* 0x000fea0003800000 */
[----:B------:R-:W0:Y:S01]  /*9ad0*/  S2R R12, SR_CTAID.X ;  /* 0x00000000000c7919 */ /* 0x000e220000002500 */
[----:B------:R-:W0:Y:S01]  /*9ae0*/  LDC.64 R10, c[0x0][0x628] ;  /* 0x00018a00ff0a7b82 */ /* 0x000e220000000a00 */
[----:B------:R-:W-:Y:S01]  /*9af0*/  ULDC UR4, c[0x0][0x150] ;  /* 0x0000540000047ab9 */ /* 0x000fe20000000800 */
[----:B-1234-:R-:W-:Y:S01]  /*9b00*/  IMAD.MOV.U32 R8, RZ, RZ, R16 ;  /* 0x000000ffff087224 */ /* 0x01efe200078e0010 */
[----:B-----5:R-:W1:Y:S01]  /*9b10*/  S2R R24, SR_CTAID.Y ;  /* 0x0000000000187919 */ /* 0x020e620000002600 */
[----:B------:R-:W-:-:S04]  /*9b20*/  IMAD.MOV.U32 R9, RZ, RZ, R17 ;  /* 0x000000ffff097224 */ /* 0x000fc800078e0011 */
[----:B------:R-:W2:Y:S08]  /*9b30*/  LDC R21, c[0x0][0x144] ;  /* 0x00005100ff157b82 */ /* 0x000eb00000000800 */
[----:B------:R-:W3:Y:S08]  /*9b40*/  LDC R0, c[0x0][0x630] ;  /* 0x00018c00ff007b82 */ /* 0x000ef00000000800 */
[----:B------:R-:W4:Y:S01]  /*9b50*/  LDC.64 R14, c[0x0][0x620] ;  /* 0x00018800ff0e7b82 */ /* 0x000f220000000a00 */
[----:B0-----:R-:W-:-:S04]  /*9b60*/  ISETP.NE.U32.AND P0, PT, R10, RZ, PT ;  /* 0x000000ff0a00720c */ /* 0x001fc80003f05070 */
[----:B------:R-:W-:Y:S02]  /*9b70*/  ISETP.NE.AND.EX P0, PT, R11, RZ, PT, P0 ;  /* 0x000000ff0b00720c */ /* 0x000fe40003f05300 */
[----:B------:R-:W-:-:S05]  /*9b80*/  I2FP.F32.U32 R3, R12 ;  /* 0x0000000c00037245 */ /* 0x000fca0000201000 */
[----:B------:R-:W-:-:S04]  /*9b90*/  FMUL R3, R3, UR4 ;  /* 0x0000000403037c20 */ /* 0x000fc80008400000 */
[----:B------:R0:W0:Y:S02]  /*9ba0*/  F2I.U32.TRUNC.NTZ R20, R3 ;  /* 0x0000000300147305 */ /* 0x000024000020f000 */
[----:B-123--:R-:W-:Y:S05]  /*9bb0*/  @!P0 BRA `(.L_x_288) ;  /* 0x0000000000288947 */ /* 0x00efea0003800000 */
[----:B0-----:R-:W0:Y:S02]  /*9bc0*/  LDC R3, c[0x0][0x634] ;  /* 0x00018d00ff037b82 */ /* 0x001e240000000800 */
        /* <DEDUP_REMOVED lines=9> */
.L_x_288:
[----:B------:R-:W1:Y:S01]  /*9c60*/  LDC.64 R28, c[0x0][0x640] ;  /* 0x00019000ff1c7b82 */ /* 0x000e620000000a00 */
[-CC-:B------:R-:W-:Y:S01]  /*9c70*/  SHF.R.U64 R23, R8, R0.reuse, R9.reuse ;  /* 0x0000000008177219 */ /* 0x180fe20000001209 */
[----:B0-----:R-:W-:Y:S01]  /*9c80*/  IMAD.MOV R20, RZ, RZ, -R20 ;  /* 0x000000ffff147224 */ /* 0x001fe200078e0a14 */
[----:B------:R-:W-:Y:S01]  /*9c90*/  SHF.R.U32.HI R0, RZ, R0, R9 ;  /* 0x00000000ff007219 */ /* 0x000fe20000011609 */
[----:B------:R-:W-:Y:S01]  /*9ca0*/  ULDC UR4, c[0x0][0x154] ;  /* 0x0000550000047ab9 */ /* 0x000fe20000000800 */
[----:B------:R-:W-:Y:S01]  /*9cb0*/  IADD3 R3, P0, RZ, -R23, RZ ;  /* 0x80000017ff037210 */ /* 0x000fe20007f1e0ff */
[----:B------:R-:W-:Y:S02]  /*9cc0*/  IMAD R21, R21, R20, R12 ;  /* 0x0000001415157224 */ /* 0x000fe400078e020c */
[----:B------:R-:W0:Y:S01]  /*9cd0*/  LDC R6, c[0x0][0x618] ;  /* 0x00018600ff067b82 */ /* 0x000e220000000800 */
[----:B------:R-:W-:Y:S02]  /*9ce0*/  IMAD.MOV.U32 R7, RZ, RZ, 0x1 ;  /* 0x00000001ff077424 */ /* 0x000fe400078e00ff */
[----:B------:R-:W-:-:S04]  /*9cf0*/  IMAD.X R5, RZ, RZ, ~R0, P0 ;  /* 0x000000ffff057224 */ /* 0x000fc800000e0e00 */
[-C--:B----4-:R-:W-:Y:S01]  /*9d00*/  IMAD R0, R5, R14.reuse, RZ ;  /* 0x0000000e05007224 */ /* 0x090fe200078e02ff */
[----:B------:R-:W2:Y:S01]  /*9d10*/  LDC R8, c[0x0][0x608] ;  /* 0x00018200ff087b82 */ /* 0x000ea20000000800 */
[----:B------:R-:W-:-:S04]  /*9d20*/  IMAD.WIDE.U32 R4, R3, R14, R16 ;  /* 0x0000000e03047225 */ /* 0x000fc800078e0010 */
[----:B------:R-:W-:Y:S01]  /*9d30*/  IMAD R3, R3, R15, R0 ;  /* 0x0000000f03037224 */ /* 0x000fe200078e0200 */
[----:B------:R-:W-:Y:S02]  /*9d40*/  I2FP.F32.U32 R0, R24 ;  /* 0x0000001800007245 */ /* 0x000fe40000201000 */
[----:B------:R-:W3:Y:S01]  /*9d50*/  LDC R26, c[0x0][0x658] ;  /* 0x00019600ff1a7b82 */ /* 0x000ee20000000800 */
[----:B------:R-:W-:Y:S01]  /*9d60*/  IMAD.IADD R3, R5, 0x1, R3 ;  /* 0x0000000105037824 */ /* 0x000fe200078e0203 */
[----:B-1----:R-:W-:Y:S01]  /*9d70*/  ISETP.NE.U32.AND P0, PT, R28, RZ, PT ;  /* 0x000000ff1c00720c */ /* 0x002fe20003f05070 */
[----:B------:R-:W-:Y:S01]  /*9d80*/  FMUL R0, R0, UR4 ;  /* 0x0000000400007c20 */ /* 0x000fe20008400000 */
[----:B------:R-:W-:Y:S02]  /*9d90*/  IMAD.MOV.U32 R5, RZ, RZ, -0x1 ;  /* 0xffffffffff057424 */ /* 0x000fe400078e00ff */
[----:B------:R-:W-:Y:S01]  /*9da0*/  ISETP.NE.AND.EX P0, PT, R29, RZ, PT, P0 ;  /* 0x000000ff1d00720c */ /* 0x000fe20003f05300 */
[----:B------:R1:W4:Y:S01]  /*9db0*/  F2I.U32.TRUNC.NTZ R13, R0 ;  /* 0x00000000000d7305 */ /* 0x000322000020f000 */
[----:B------:R-:W1:Y:S01]  /*9dc0*/  LDC R15, c[0x0][0x148] ;  /* 0x00005200ff0f7b82 */ /* 0x000e620000000800 */
[----:B0-----:R-:W-:-:S02]  /*9dd0*/  SHF.R.U64 R12, R4, R6, R3 ;  /* 0x00000006040c7219 */ /* 0x001fc40000001203 */
[----:B------:R-:W-:-:S05]  /*9de0*/  SHF.R.U32.HI R3, RZ, R6, R3 ;  /* 0x00000006ff037219 */ /* 0x000fca0000011603 */
[----:B------:R-:W0:Y:S01]  /*9df0*/  LDC R20, c[0x0][0x600] ;  /* 0x00018000ff147b82 */ /* 0x000e220000000800 */
[-CC-:B--2---:R-:W-:Y:S02]  /*9e00*/  SHF.R.U64 R10, R12, R8.reuse, R3.reuse ;  /* 0x000000080c0a7219 */ /* 0x184fe40000001203 */
[----:B------:R-:W-:-:S05]  /*9e10*/  SHF.R.U32.HI R3, RZ, R8, R3 ;  /* 0x00000008ff037219 */ /* 0x000fca0000011603 */
[----:B------:R-:W2:Y:S01]  /*9e20*/  LDC R27, c[0x0][0x648] ;  /* 0x00019200ff1b7b82 */ /* 0x000ea20000000800 */
[-C--:B---3--:R-:W-:Y:S02]  /*9e30*/  SHF.L.U32 R4, R5, R26.reuse, RZ ;  /* 0x0000001a05047219 */ /* 0x088fe400000006ff */
[--C-:B------:R-:W-:Y:S02]  /*9e40*/  SHF.R.U64 R14, R10, R26, R3.reuse ;  /* 0x0000001a0a0e7219 */ /* 0x100fe40000001203 */
[----:B------:R-:W-:Y:S02]  /*9e50*/  LOP3.LUT R25, RZ, R4, RZ, 0x33, !PT ;  /* 0x00000004ff197212 */ /* 0x000fe400078e33ff */
[-C--:B------:R-:W-:Y:S01]  /*9e60*/  SHF.R.U32.HI R5, RZ, R26.reuse, R3 ;  /* 0x0000001aff057219 */ /* 0x080fe20000011603 */
[----:B------:R-:W3:Y:S01]  /*9e70*/  LDC R30, c[0x0][0x638] ;  /* 0x00018e00ff1e7b82 */ /* 0x000ee20000000800 */
[----:B------:R-:W-:Y:S01]  /*9e80*/  SHF.L.U32 R154, R7, R26, RZ ;  /* 0x0000001a079a7219 */ /* 0x000fe200000006ff */
[----:B------:R-:W-:-:S06]  /*9e90*/  IMAD.MOV.U32 R4, RZ, RZ, R14 ;  /* 0x000000ffff047224 */ /* 0x000fcc00078e000e */
[----:B------:R-:W0:Y:S01]  /*9ea0*/  LDC R31, c[0x0][0x610] ;  /* 0x00018400ff1f7b82 */ /* 0x000e220000000800 */
[----:B----4-:R-:W-:Y:S05]  /*9eb0*/  @!P0 BRA `(.L_x_289) ;  /* 0x0000000000288947 */ /* 0x010fea0003800000 */
        /* <DEDUP_REMOVED lines=10> */
.L_x_289:
[----:B------:R-:W-:Y:S01]  /*9f60*/  ISETP.NE.AND P0, PT, R2, 0x1, PT ;  /* 0x000000010200780c */ /* 0x000fe20003f05270 */
[----:B0-----:R-:W-:Y:S01]  /*9f70*/  VIADD R7, R20, 0xffffffff ;  /* 0xffffffff14077836 */ /* 0x001fe20000000000 */
[----:B-12---:R-:W-:Y:S01]  /*9f80*/  SHF.R.U64 R0, R4, R27, R5 ;  /* 0x0000001b04007219 */ /* 0x006fe20000001205 */
[----:B------:R-:W-:Y:S01]  /*9f90*/  IMAD.MOV R13, RZ, RZ, -R13 ;  /* 0x000000ffff0d7224 */ /* 0x000fe200078e0a0d */
[----:B------:R-:W-:Y:S01]  /*9fa0*/  LOP3.LUT R5, R10, R25, RZ, 0xc0, !PT ;  /* 0x000000190a057212 */ /* 0x000fe200078ec0ff */
[----:B------:R-:W-:Y:S02]  /*9fb0*/  IMAD.MOV.U32 R4, RZ, RZ, 0x1 ;  /* 0x00000001ff047424 */ /* 0x000fe400078e00ff */
[----:B------:R-:W-:Y:S02]  /*9fc0*/  IMAD.MOV R3, RZ, RZ, -R0 ;  /* 0x000000ffff037224 */ /* 0x000fe400078e0a00 */
[----:B------:R-:W-:Y:S01]  /*9fd0*/  IMAD R154, R154, R0, R5 ;  /* 0x000000009a9a7224 */ /* 0x000fe200078e0205 */
[----:B------:R-:W-:Y:S01]  /*9fe0*/  LOP3.LUT R5, R12, R7, RZ, 0xc0, !PT ;  /* 0x000000070c057212 */ /* 0x000fe200078ec0ff */
[----:B---3--:R-:W-:-:S02]  /*9ff0*/  IMAD R0, R3, R30, R14 ;  /* 0x0000001e03007224 */ /* 0x008fc400078e020e */
[----:B------:R-:W-:Y:S02]  /*a000*/  @P0 IMAD R21, R15, R13, R24 ;  /* 0x0000000d0f150224 */ /* 0x000fe400078e0218 */
[----:B------:R-:W-:Y:S01]  /*a010*/  IMAD R3, R0, R20, R5 ;  /* 0x0000001400037224 */ /* 0x000fe200078e0205 */
[----:B------:R-:W-:Y:S01]  /*a020*/  PRMT R0, R4, 0x7610, R0 ;  /* 0x0000761004007816 */ /* 0x000fe20000000000 */
[----:B------:R-:W-:-:S05]  /*a030*/  IMAD R154, R154, R31, R21 ;  /* 0x0000001f9a9a7224 */ /* 0x000fca00078e0215 */
[----:B------:R-:W-:Y:S02]  /*a040*/  SEL R153, R3, R154, !P0 ;  /* 0x0000009a03997207 */ /* 0x000fe40004000000 */
[----:B------:R-:W-:-:S07]  /*a050*/  SEL R154, R154, R3, !P0 ;  /* 0x000000039a9a7207 */ /* 0x000fce0004000000 */
.L_x_287:
[----:B------:R-:W-:-:S13]  /*a060*/  LOP3.LUT P0, RZ, R0, 0xff, RZ, 0xc0, !PT ;  /* 0x000000ff00ff7812 */ /* 0x000fda000780c0ff */
[----:B------:R-:W-:Y:S05]  /*a070*/  @P0 BRA `(.L_x_290) ;  /* 0xffffff7000600947 */ /* 0x000fea000383ffff */
[----:B------:R-:W-:Y:S05]  /*a080*/  EXIT ;  /* 0x000000000000794d */ /* 0x000fea0003800000 */
.L_x_7:
[----:B0-----:R-:W-:Y:S01]  /*a090*/  ULDC.64 UR4, c[0x0][0x650] ;  /* 0x0001940000047ab9 */ /* 0x001fe20000000a00 */
        /* <DEDUP_REMOVED lines=25> */
.L_x_292:
[----:B------:R-:W0:Y:S01]  /*a230*/  LDC.64 R28, c[0x0][0x640] ;  /* 0x00019000ff1c7b82 */ /* 0x000e220000000a00 */
[-CC-:B------:R-:W-:Y:S01]  /*a240*/  SHF.R.U64 R22, R12, R6.reuse, R13.reuse ;  /* 0x000000060c167219 */ /* 0x180fe2000000120d */
[----:B------:R-:W-:Y:S01]  /*a250*/  IMAD.MOV.U32 R30, RZ, RZ, 0x1 ;  /* 0x00000001ff1e7424 */ /* 0x000fe200078e00ff */
[----:B------:R-:W-:Y:S02]  /*a260*/  SHF.R.U32.HI R6, RZ, R6, R13 ;  /* 0x00000006ff067219 */ /* 0x000fe4000001160d */
        /* <DEDUP_REMOVED lines=8> */
[----:B------:R-:W-:Y:S01]  /*a2f0*/  IMAD.IADD R9, R9, 0x1, R11 ;  /* 0x0000000109097824 */ /* 0x000fe200078e020b */
[----:B0-----:R-:W-:-:S04]  /*a300*/  ISETP.NE.U32.AND P0, PT, R28, RZ, PT ;  /* 0x000000ff1c00720c */ /* 0x001fc80003f05070 */
[----:B------:R-:W-:Y:S02]  /*a310*/  ISETP.NE.AND.EX P0, PT, R29, RZ, PT, P0 ;  /* 0x000000ff1d00720c */ /* 0x000fe40003f05300 */
[----:B------:R-:W0:Y:S01]  /*a320*/  LDC R20, c[0x0][0x600] ;  /* 0x00018000ff147b82 */ /* 0x000e220000000800 */
[-CC-:B-1----:R-:W-:Y:S01]  /*a330*/  SHF.R.U64 R14, R8, R10.reuse, R9.reuse ;  /* 0x0000000a080e7219 */ /* 0x182fe20000001209 */
[----:B------:R-:W-:Y:S01]  /*a340*/  IMAD.MOV.U32 R8, RZ, RZ, -0x1 ;  /* 0xffffffffff087424 */ /* 0x000fe200078e00ff */
[----:B------:R-:W-:-:S05]  /*a350*/  SHF.R.U32.HI R9, RZ, R10, R9 ;  /* 0x0000000aff097219 */ /* 0x000fca0000011609 */
[----:B------:R-:W1:Y:S01]  /*a360*/  LDC R26, c[0x0][0x648] ;  /* 0x00019200ff1a7b82 */ /* 0x000e620000000800 */
[-CC-:B--2---:R-:W-:Y:S02]  /*a370*/  SHF.R.U64 R21, R14, R12.reuse, R9.reuse ;  /* 0x0000000c0e157219 */ /* 0x184fe40000001209 */
[----:B------:R-:W-:-:S05]  /*a380*/  SHF.R.U32.HI R6, RZ, R12, R9 ;  /* 0x0000000cff067219 */ /* 0x000fca0000011609 */
[----:B------:R-:W2:Y:S01]  /*a390*/  LDC R27, c[0x0][0x638] ;  /* 0x00018e00ff1b7b82 */ /* 0x000ea20000000800 */
[-C--:B---3--:R-:W-:Y:S02]  /*a3a0*/  SHF.L.U32 R8, R8, R25.reuse, RZ ;  /* 0x0000001908087219 */ /* 0x088fe400000006ff */
[-CC-:B------:R-:W-:Y:S02]  /*a3b0*/  SHF.R.U64 R23, R21, R25.reuse, R6.reuse ;  /* 0x0000001915177219 */ /* 0x180fe40000001206 */
[----:B------:R-:W-:Y:S02]  /*a3c0*/  LOP3.LUT R32, RZ, R8, RZ, 0x33, !PT ;  /* 0x00000008ff207212 */ /* 0x000fe400078e33ff */
[----:B------:R-:W-:Y:S01]  /*a3d0*/  SHF.R.U32.HI R9, RZ, R25, R6 ;  /* 0x00000019ff097219 */ /* 0x000fe20000011606 */
[----:B------:R-:W3:Y:S01]  /*a3e0*/  LDC R31, c[0x0][0x610] ;  /* 0x00018400ff1f7b82 */ /* 0x000ee20000000800 */
[----:B------:R-:W-:Y:S01]  /*a3f0*/  IMAD.MOV.U32 R8, RZ, RZ, R23 ;  /* 0x000000ffff087224 */ /* 0x000fe200078e0017 */
[----:B------:R-:W-:Y:S06]  /*a400*/  @!P0 BRA `(.L_x_293) ;  /* 0x0000000000288947 */ /* 0x000fec0003800000 */
        /* <DEDUP_REMOVED lines=10> */
.L_x_293:
[----:B------:R-:W-:Y:S02]  /*a4b0*/  ISETP.NE.AND P0, PT, R2, 0x1, PT ;  /* 0x000000010200780c */ /* 0x000fe40003f05270 */
[----:B-1----:R-:W-:Y:S01]  /*a4c0*/  SHF.R.U64 R6, R8, R26, R9 ;  /* 0x0000001a08067219 */ /* 0x002fe20000001209 */
[----:B0-----:R-:W-:Y:S01]  /*a4d0*/  VIADD R9, R20, 0xffffffff ;  /* 0xffffffff14097836 */ /* 0x001fe20000000000 */
[----:B------:R-:W-:Y:S02]  /*a4e0*/  SHF.L.U32 R30, R30, R25, RZ ;  /* 0x000000191e1e7219 */ /* 0x000fe400000006ff */
[----:B------:R-:W-:Y:S01]  /*a4f0*/  LOP3.LUT R5, R21, R32, RZ, 0xc0, !PT ;  /* 0x0000002015057212 */ /* 0x000fe200078ec0ff */
[----:B------:R-:W-:-:S04]  /*a500*/  IMAD.MOV R8, RZ, RZ, -R6 ;  /* 0x000000ffff087224 */ /* 0x000fc800078e0a06 */
[----:B------:R-:W-:Y:S01]  /*a510*/  IMAD R6, R30, R6, R5 ;  /* 0x000000061e067224 */ /* 0x000fe200078e0205 */
[----:B------:R-:W-:Y:S01]  /*a520*/  LOP3.LUT R5, R14, R9, RZ, 0xc0, !PT ;  /* 0x000000090e057212 */ /* 0x000fe200078ec0ff */
[----:B------:R-:W-:Y:S02]  /*a530*/  @P0 IMAD R3, R7, R24, R4 ;  /* 0x0000001807030224 */ /* 0x000fe400078e0204 */
[----:B--2---:R-:W-:Y:S02]  /*a540*/  IMAD R4, R8, R27, R23 ;  /* 0x0000001b08047224 */ /* 0x004fe400078e0217 */
[----:B---3--:R-:W-:Y:S02]  /*a550*/  IMAD R3, R6, R31, R3 ;  /* 0x0000001f06037224 */ /* 0x008fe400078e0203 */
[----:B------:R-:W-:Y:S02]  /*a560*/  IMAD R4, R4, R20, R5 ;  /* 0x0000001404047224 */ /* 0x000fe400078e0205 */
[----:B------:R-:W-:-:S02]  /*a570*/  IMAD.MOV.U32 R8, RZ, RZ, 0x1 ;  /* 0x00000001ff087424 */ /* 0x000fc400078e00ff */
[----:B------:R-:W-:Y:S01]  /*a580*/  IMAD.MOV.U32 R6, RZ, RZ, R22 ;  /* 0x000000ffff067224 */ /* 0x000fe200078e0016 */
[----:B------:R-:W-:Y:S02]  /*a590*/  SEL R20, R4, R3, !P0 ;  /* 0x0000000304147207 */ /* 0x000fe40004000000 */
[----:B------:R-:W-:-:S07]  /*a5a0*/  SEL R21, R3, R4, !P0 ;  /* 0x0000000403157207 */ /* 0x000fce0004000000 */
.L_x_291:
[----:B------:R-:W-:-:S08]  /*a5b0*/  NOP ;  /* 0x0000000000007918 */ /* 0x000fd00000000000 */
[----:B------:R-:W0:-:S00]  /*a5c0*/  USETMAXREG.DEALLOC.CTAPOOL 0x28 ;  /* 0x00000028000079c8 */ /* 0x000e0000080e0500 */
[----:B0-----:R-:W-:-:S13]  /*a5d0*/  ISETP.NE.AND P0, PT, R0, RZ, PT ;  /* 0x000000ff0000720c */ /* 0x001fda0003f05270 */
[----:B------:R-:W-:Y:S05]  /*a5e0*/  @P0 EXIT ;  /* 0x000000000000094d */ /* 0x000fea0003800000 */
[----:B------:R-:W-:Y:S01]  /*a5f0*/  LOP3.LUT P0, RZ, R8, 0xff, RZ, 0xc0, !PT ;  /* 0x000000ff08ff7812 */ /* 0x000fe2000780c0ff */
[----:B------:R-:W-:Y:S02]  /*a600*/  IMAD.MOV.U32 R0, RZ, RZ, 0x1 ;  /* 0x00000001ff007424 */ /* 0x000fe400078e00ff */
[----:B------:R-:W-:-:S10]  /*a610*/  IMAD.MOV.U32 R3, RZ, RZ, RZ ;  /* 0x000000ffff037224 */ /* 0x000fd400078e00ff */
[----:B------:R-:W-:Y:S05]  /*a620*/  @!P0 BRA `(.L_x_294) ;  /* 0x0000000c00448947 */ /* 0x000fea0003800000 */
[----:B------:R-:W0:Y:S01]  /*a630*/  LDC R0, c[0x0][0x28c] ;  /* 0x0000a300ff007b82 */ /* 0x000e220000000800 */
[----:B------:R-:W1:Y:S01]  /*a640*/  S2R R9, SR_CgaCtaId ;  /* 0x0000000000097919 */ /* 0x000e620000008800 */
[----:B------:R-:W-:Y:S01]  /*a650*/  ULDC UR5, c[0x0][0x600] ;  /* 0x0001800000057ab9 */ /* 0x000fe20000000800 */
[----:B------:R-:W-:Y:S01]  /*a660*/  ULDC UR4, c[0x0][0xc] ;  /* 0x0000030000047ab9 */ /* 0x000fe20000000800 */
[----:B------:R-:W-:Y:S01]  /*a670*/  UIADD3 UR16, UR5, -0x1, URZ ;  /* 0xffffffff05107890 */ /* 0x000fe2000fffe03f */
[----:B------:R-:W-:Y:S01]  /*a680*/  BSSY B0, `(.L_x_294) ;  /* 0x00000cb000007945 */ /* 0x000fe20003800000 */
[----:B------:R-:W-:Y:S01]  /*a690*/  ULDC UR6, c[0x0][0x658] ;  /* 0x0001960000067ab9 */ /* 0x000fe20000000800 */
[----:B------:R-:W-:Y:S01]  /*a6a0*/  ULDC UR5, c[0x0][0x10] ;  /* 0x0000040000057ab9 */ /* 0x000fe20000000800 */
[----:B------:R-:W-:Y:S01]  /*a6b0*/  UMOV UR7, 0xffffffff ;  /* 0xffffffff00077882 */ /* 0x000fe20000000000 */
[----:B------:R-:W-:Y:S01]  /*a6c0*/  UMOV UR8, 0x1 ;  /* 0x0000000100087882 */ /* 0x000fe20000000000 */
[----:B------:R-:W-:Y:S01]  /*a6d0*/  UIMAD.WIDE.U32 UR4, UR4, UR5, URZ ;  /* 0x00000005040472a5 */ /* 0x000fe2000f8e003f */
[----:B------:R-:W-:Y:S01]  /*a6e0*/  IMAD.MOV.U32 R10, RZ, RZ, 0x1 ;  /* 0x00000001ff0a7424 */ /* 0x000fe200078e00ff */
[----:B------:R-:W-:Y:S01]  /*a6f0*/  USHF.L.U32 UR7, UR7, UR6, URZ ;  /* 0x0000000607077299 */ /* 0x000fe2000800063f */
[----:B------:R-:W-:Y:S01]  /*a700*/  LOP3.LUT R13, R19, 0x2, RZ, 0xfc, !PT ;  /* 0x00000002130d7812 */ /* 0x000fe200078efcff */
[----:B------:R-:W-:-:S02]  /*a710*/  USHF.L.U32 UR18, UR8, UR6, URZ ;  /* 0x0000000608127299 */ /* 0x000fc4000800063f */
[----:B------:R-:W-:Y:S01]  /*a720*/  ULOP3.LUT UR17, URZ, UR7, URZ, 0x33, !UPT ;  /* 0x000000073f117292 */ /* 0x000fe2000f8e333f */
[----:B------:R-:W-:Y:S01]  /*a730*/  ULDC UR6, c[0x0][0x14] ;  /* 0x0000050000067ab9 */ /* 0x000fe20000000800 */
[----:B------:R-:W-:Y:S01]  /*a740*/  ULDC.64 UR22, c[0x0][0x198] ;  /* 0x0000660000167ab9 */ /* 0x000fe20000000a00 */
[----:B------:R-:W-:Y:S02]  /*a750*/  UIMAD.WIDE.U32 UR20, UR4, UR6, URZ ;  /* 0x00000006041472a5 */ /* 0x000fe4000f8e003f */
[----:B------:R-:W-:Y:S01]  /*a760*/  UIMAD UR13, UR5, UR6, URZ ;  /* 0x00000006050d72a4 */ /* 0x000fe2000f8e023f */
[----:B0-----:R-:W-:-:S03]  /*a770*/  VIADD R0, R0, 0x1f ;  /* 0x0000001f00007836 */ /* 0x001fc60000000000 */
[----:B------:R-:W-:Y:S02]  /*a780*/  UIADD3 UR13, UR21, UR13, URZ ;  /* 0x0000000d150d7290 */ /* 0x000fe4000fffe03f */
[----:B------:R-:W-:-:S04]  /*a790*/  SHF.R.S32.HI R3, RZ, 0x1f, R0 ;  /* 0x0000001fff037819 */ /* 0x000fc80000011400 */
[----:B------:R-:W-:Y:S01]  /*a7a0*/  LEA.HI R8, R3, R0, RZ, 0x5 ;  /* 0x0000000003087211 */ /* 0x000fe200078f28ff */
[----:B-1----:R-:W-:Y:S02]  /*a7b0*/  IMAD.SHL.U32 R11, R9, 0x80, RZ ;  /* 0x00000080090b7824 */ /* 0x002fe400078e00ff */
[----:B------:R-:W-:Y:S01]  /*a7c0*/  IMAD.MOV.U32 R0, RZ, RZ, 0x1 ;  /* 0x00000001ff007424 */ /* 0x000fe200078e00ff */
[----:B------:R-:W-:Y:S01]  /*a7d0*/  SHF.R.S32.HI R8, RZ, 0x5, R8 ;  /* 0x00000005ff087819 */ /* 0x000fe20000011408 */
[----:B------:R-:W-:Y:S01]  /*a7e0*/  IMAD.MOV.U32 R3, RZ, RZ, RZ ;  /* 0x000000ffff037224 */ /* 0x000fe200078e00ff */
[----:B------:R-:W-:Y:S01]  /*a7f0*/  LOP3.LUT R11, R11, 0x80, RZ, 0xc0, !PT ;  /* 0x000000800b0b7812 */ /* 0x000fe200078ec0ff */
[----:B------:R-:W-:Y:S02]  /*a800*/  IMAD.SHL.U32 R9, R9, 0x1000, RZ ;  /* 0x0000100009097824 */ /* 0x000fe400078e00ff */
[----:B------:R-:W-:-:S07]  /*a810*/  VIADD R12, R8, 0x1 ;  /* 0x00000001080c7836 */ /* 0x000fce0000000000 */
.L_x_305:
[----:B------:R-:W-:-:S03]  /*a820*/  UMOV UR4, 0xffffffff ;  /* 0xffffffff00047882 */ /* 0x000fc60000000000 */
[----:B------:R-:W-:Y:S05]  /*a830*/  BRA.DIV UR4, `(.L_x_295) ;  /* 0x0000000e04a87947 */ /* 0x000fea000b800000 */
[----:B------:R-:W-:-:S13]  /*a840*/  ELECT P6, URZ, PT ;  /* 0x00000000003f782f */ /* 0x000fda00038c0000 */
.L_x_316:
[----:B------:R-:W0:Y:S01]  /*a850*/  LDC R4, c[0x0][0x28c] ;  /* 0x0000a300ff047b82 */ /* 0x000e220000000800 */
[----:B------:R-:W-:Y:S01]  /*a860*/  BSSY B1, `(.L_x_296) ;  /* 0x0000038000017945 */ /* 0x000fe20003800000 */
[----:B0-----:R-:W-:-:S13]  /*a870*/  ISETP.LT.OR P6, PT, R4, 0x1, !P6 ;  /* 0x000000010400780c */ /* 0x001fda00077c1670 */
[----:B------:R-:W-:Y:S05]  /*a880*/  @P6 BRA `(.L_x_297) ;  /* 0x0000000000d46947 */ /* 0x000fea0003800000 */
[----:B------:R-:W-:Y:S02]  /*a890*/  IMAD R20, R20, 0x100, R11 ;  /* 0x0000010014147824 */ /* 0x000fe400078e020b */
[----:B------:R-:W-:Y:S02]  /*a8a0*/  IMAD.SHL.U32 R21, R21, 0x80, RZ ;  /* 0x0000008015157824 */ /* 0x000fe400078e00ff */
[----:B------:R-:W-:Y:S02]  /*a8b0*/  IMAD.MOV.U32 R24, RZ, RZ, RZ ;  /* 0x000000ffff187224 */ /* 0x000fe400078e00ff */
[----:B------:R-:W-:Y:S02]  /*a8c0*/  IMAD.MOV.U32 R4, RZ, RZ, R12 ;  /* 0x000000ffff047224 */ /* 0x000fe400078e000c */
[----:B------:R-:W-:Y:S02]  /*a8d0*/  IMAD.MOV.U32 R5, RZ, RZ, R0 ;  /* 0x000000ffff057224 */ /* 0x000fe400078e0000 */
[----:B------:R-:W-:-:S07]  /*a8e0*/  IMAD.MOV.U32 R7, RZ, RZ, R3 ;  /* 0x000000ffff077224 */ /* 0x000fce00078e0003 */
.L_x_300:
[----:B------:R-:W0:Y:S01]  /*a8f0*/  S2R R15, SR_CgaCtaId ;  /* 0x00000000000f7919 */ /* 0x000e220000008800 */
[----:B------:R-:W-:Y:S02]  /*a900*/  MOV R14, 0x400 ;  /* 0x00000400000e7802 */ /* 0x000fe40000000f00 */
[----:B------:R-:W-:Y:S02]  /*a910*/  LOP3.LUT P1, RZ, R18, 0x7f, RZ, 0xc0, !PT ;  /* 0x0000007f12ff7812 */ /* 0x000fe4000782c0ff */
[----:B0-----:R-:W-:Y:S02]  /*a920*/  LEA R22, R15, R14, 0x18 ;  /* 0x0000000e0f167211 */ /* 0x001fe400078ec0ff */
[----:B------:R-:W-:-:S09]  /*a930*/  SHF.L.U32 R14, R5, 0x1f, RZ ;  /* 0x0000001f050e7819 */ /* 0x000fd200000006ff */
[----:B------:R-:W0:Y:S01]  /*a940*/  @!P1 LDC R15, c[0x0][0x500] ;  /* 0x00014000ff0f9b82 */ /* 0x000e220000000800 */
[----:B------:R-:W-:-:S04]  /*a950*/  IMAD R23, R7, 0x8, R22 ;  /* 0x0000000807177824 */ /* 0x000fc800078e0216 */
[----:B------:R-:W1:Y:S02]  /*a960*/  SYNCS.PHASECHK.TRANS64.TRYWAIT P0, [R23+URZ+0x20], R14 ;  /* 0x0000200e170075a7 */ /* 0x000e64000800017f */
[----:B-1----:R-:W-:Y:S05]  /*a970*/  @!P0 BRA `(.L_x_298) ;  /* 0x0000000c00788947 */ /* 0x002fea0003800000 */
.L_x_317:
[----:B-1----:R-:W-:Y:S01]  /*a980*/  PRMT R14, R13, 0x9910, RZ ;  /* 0x000099100d0e7816 */ /* 0x002fe200000000ff */
[----:B0-----:R0:W-:Y:S03]  /*a990*/  @!P1 SYNCS.ARRIVE.TRANS64 RZ, [R23+URZ], R15 ;  /* 0x0000000f17ff99a7 */ /* 0x0011e6000800003f */
[----:B------:R-:W-:-:S13]  /*a9a0*/  ISETP.NE.AND P0, PT, R14, 0x2, PT ;  /* 0x000000020e00780c */ /* 0x000fda0003f05270 */
[----:B0-----:R-:W-:Y:S05]  /*a9b0*/  @P0 BRA `(.L_x_299) ;  /* 0x0000000000040947 */ /* 0x001fea0003800000 */
[----:B------:R-:W-:Y:S01]  /*a9c0*/  BPT.TRAP 0x1 ;  /* 0x000000040000795c */ /* 0x000fe20000300000 */
.L_x_299:
[----:B------:R-:W-:Y:S01]  /*a9d0*/  IMAD.SHL.U32 R14, R7, 0x2000, RZ ;  /* 0x00002000070e7824 */ /* 0x000fe200078e00ff */
[----:B------:R-:W-:Y:S01]  /*a9e0*/  R2UR UR9, R23 ;  /* 0x00000000170972ca */ /* 0x000fe200000e0000 */
[----:B------:R-:W-:Y:S01]  /*a9f0*/  VIADD R4, R4, 0xffffffff ;  /* 0xffffffff04047836 */ /* 0x000fe20000000000 */
[----:B------:R-:W-:Y:S01]  /*aa00*/  R2UR UR11, R21 ;  /* 0x00000000150b72ca */ /* 0x000fe200000e0000 */
[----:B------:R-:W-:Y:S01]  /*aa10*/  UIADD3 UR4, UP0, UR22, 0xf0, URZ ;  /* 0x000000f016047890 */ /* 0x000fe2000ff1e03f */
[----:B------:R-:W-:Y:S01]  /*aa20*/  LOP3.LUT R15, R14, 0x1000, R9, 0xf8, !PT ;  /* 0x000010000e0f7812 */ /* 0x000fe200078ef809 */
[----:B------:R-:W-:Y:S01]  /*aa30*/  UIADD3 UR24, UP1, UR22, 0x1f0, URZ ;  /* 0x000001f016187890 */ /* 0x000fe2000ff3e03f */
[----:B------:R-:W-:Y:S01]  /*aa40*/  IADD3 R14, R22, 0x100, R14 ;  /* 0x00000100160e7810 */ /* 0x000fe20007ffe00e */
[----:B------:R-:W-:Y:S01]  /*aa50*/  UIADD3.X UR5, URZ, UR23, URZ, UP0, !UPT ;  /* 0x000000173f057290 */ /* 0x000fe200087fe43f */
[----:B------:R-:W-:Y:S01]  /*aa60*/  R2UR UR10, R24 ;  /* 0x00000000180a72ca */ /* 0x000fe200000e0000 */
[----:B------:R-:W-:Y:S01]  /*aa70*/  IMAD R15, R15, 0x2, R22 ;  /* 0x000000020f0f7824 */ /* 0x000fe200078e0216 */
[----:B------:R-:W-:Y:S01]  /*aa80*/  R2UR UR14, R14 ;  /* 0x000000000e0e72ca */ /* 0x000fe200000e0000 */
[----:B------:R-:W-:Y:S01]  /*aa90*/  VIADD R7, R7, 0x1 ;  /* 0x0000000107077836 */ /* 0x000fe20000000000 */
[----:B------:R-:W-:Y:S01]  /*aaa0*/  R2UR UR12, R6 ;  /* 0x00000000060c72ca */ /* 0x000fe200000e0000 */
[----:B------:R-:W-:Y:S01]  /*aab0*/  UIADD3.X UR25, URZ, UR23, URZ, UP1, !UPT ;  /* 0x000000173f197290 */ /* 0x000fe20008ffe43f */
[----:B------:R-:W-:Y:S01]  /*aac0*/  R2UR UR8, R15 ;  /* 0x000000000f0872ca */ /* 0x000fe200000e0000 */
[----:B------:R-:W-:Y:S01]  /*aad0*/  UMOV UR6, 0x0 ;  /* 0x0000000000067882 */ /* 0x000fe20000000000 */
[----:B------:R-:W-:Y:S01]  /*aae0*/  R2UR UR19, R20 ;  /* 0x00000000141372ca */ /* 0x000fe200000e0000 */
[----:B------:R-:W-:Y:S01]  /*aaf0*/  UMOV UR7, 0x10000000 ;  /* 0x1000000000077882 */ /* 0x000fe20000000000 */
[----:B------:R-:W-:Y:S01]  /*ab00*/  ISETP.GT.AND P1, PT, R4, 0x1, PT ;  /* 0x000000010400780c */ /* 0x000fe20003f24270 */
[----:B------:R-:W-:Y:S01]  /*ab10*/  UMOV UR26, 0x30000 ;  /* 0x00030000001a7882 */ /* 0x000fe20000000000 */
[----:B------:R-:W-:Y:S01]  /*ab20*/  ISETP.NE.AND P0, PT, R7, 0x4, PT ;  /* 0x000000040700780c */ /* 0x000fe20003f05270 */
[----:B------:R-:W-:-:S03]  /*ab30*/  VIADD R24, R24, 0x20 ;  /* 0x0000002018187836 */ /* 0x000fc60000000000 */
[----:B------:R-:W-:Y:S02]  /*ab40*/  SEL R14, RZ, 0x1, P0 ;  /* 0x00000001ff0e7807 */ /* 0x000fe40000000000 */
[----:B------:R-:W-:Y:S01]  /*ab50*/  SEL R7, R7, RZ, P0 ;  /* 0x000000ff07077207 */ /* 0x000fe20000000000 */
[----:B------:R-:W-:Y:S01]  /*ab60*/  UIADD3 UR15, UR8, 0x8100, URZ ;  /* 0x00008100080f7890 */ /* 0x000fe2000fffe03f */
[----:B------:R-:W-:Y:S02]  /*ab70*/  LOP3.LUT R5, R5, R14, RZ, 0x3c, !PT ;  /* 0x0000000e05057212 */ /* 0x000fe400078e3cff */
[----:B------:R-:W-:Y:S02]  /*ab80*/  UMOV UR8, UR14 ;  /* 0x0000000e00087c82 */ /* 0x000fe40008000000 */
[----:B------:R0:W-:Y:S02]  /*ab90*/  UTMALDG.3D [UR8], [UR4], desc[UR6] ;  /* 0x00000608040075b4 */ /* 0x0001e40008011000 */
[----:B0-----:R-:W-:Y:S01]  /*aba0*/  UMOV UR8, UR15 ;  /* 0x0000000f00087c82 */ /* 0x001fe20008000000 */
[----:B------:R-:W-:-:S02]  /*abb0*/  UMOV UR11, UR19 ;  /* 0x00000013000b7c82 */ /* 0x000fc40008000000 */
[----:B------:R0:W-:Y:S02]  /*abc0*/  UTMALDG.3D.MULTICAST [UR8], [UR24], UR26, desc[UR6] ;  /* 0x00000608180073b4 */ /* 0x0001e4000801181a */
[----:B0-----:R-:W-:Y:S05]  /*abd0*/  @P1 BRA `(.L_x_300) ;  /* 0xfffffffc00441947 */ /* 0x001fea000383ffff */
.L_x_297:
[----:B------:R-:W-:Y:S05]  /*abe0*/  BSYNC B1 ;  /* 0x0000000000017941 */ /* 0x000fea0003800000 */
.L_x_296:
[----:B------:R-:W-:Y:S01]  /*abf0*/  LOP3.LUT P1, RZ, R10, 0xff, RZ, 0xc0, !PT ;  /* 0x000000ff0aff7812 */ /* 0x000fe2000782c0ff */
[----:B------:R-:W-:Y:S01]  /*ac00*/  IMAD.IADD R3, R8, 0x1, R3 ;  /* 0x0000000108037824 */ /* 0x000fe200078e0203 */
[----:B------:R-:W-:Y:S01]  /*ac10*/  IADD3 R16, P2, R16, UR20, RZ ;  /* 0x0000001410107c10 */ /* 0x000fe2000ff5e0ff */
[----:B------:R-:W-:Y:S01]  /*ac20*/  ULDC.64 UR4, c[0x0][0x650] ;  /* 0x0001940000047ab9 */ /* 0x000fe20000000a00 */
[----:B------:R-:W-:Y:S01]  /*ac30*/  BSSY B1, `(.L_x_301) ;  /* 0x000006d000017945 */ /* 0x000fe20003800000 */
[----:B------:R-:W-:Y:S01]  /*ac40*/  IMAD.MOV.U32 R21, RZ, RZ, -0x1 ;  /* 0xffffffffff157424 */ /* 0x000fe200078e00ff */
[----:B------:R-:W-:Y:S01]  /*ac50*/  ISETP.GT.U32.AND P0, PT, R3, 0x3, PT ;  /* 0x000000030300780c */ /* 0x000fe20003f04070 */
[----:B------:R-:W-:Y:S01]  /*ac60*/  IMAD.MOV.U32 R20, RZ, RZ, -0x1 ;  /* 0xffffffffff147424 */ /* 0x000fe200078e00ff */
[----:B------:R-:W-:Y:S02]  /*ac70*/  SHF.R.U32.HI R4, RZ, 0x2, R3 ;  /* 0x00000002ff047819 */ /* 0x000fe40000011603 */
[----:B------:R-:W-:-:S02]  /*ac80*/  ISETP.LT.U32.AND P0, PT, R8, 0x4, P0 ;  /* 0x000000040800780c */ /* 0x000fc40000701070 */
[----:B------:R-:W-:Y:S01]  /*ac90*/  IADD3.X R17, R17, UR13, RZ, P2, !PT ;  /* 0x0000000d11117c10 */ /* 0x000fe200097fe4ff */
[----:B------:R-:W0:Y:S01]  /*aca0*/  @P1 S2R R6, SR_CgaCtaId ;  /* 0x0000000000061919 */ /* 0x000e220000008800 */
[----:B------:R-:W-:Y:S02]  /*acb0*/  @P1 MOV R5, 0x400 ;  /* 0x0000040000051802 */ /* 0x000fe40000000f00 */
[----:B------:R-:W-:Y:S02]  /*acc0*/  ISETP.GE.U32.AND P2, PT, R16, UR4, PT ;  /* 0x0000000410007c0c */ /* 0x000fe4000bf46070 */
[----:B------:R-:W-:Y:S02]  /*acd0*/  LOP3.LUT R4, R4, 0x1, RZ, 0xc0, !PT ;  /* 0x0000000104047812 */ /* 0x000fe400078ec0ff */
[----:B------:R-:W-:Y:S02]  /*ace0*/  LOP3.LUT R3, R3, 0x3, RZ, 0xc0, !PT ;  /* 0x0000000303037812 */ /* 0x000fe400078ec0ff */
[----:B------:R-:W-:-:S02]  /*acf0*/  PRMT R10, RZ, 0x7610, R10 ;  /* 0x00007610ff0a7816 */ /* 0x000fc4000000000a */
[----:B0-----:R-:W-:Y:S01]  /*ad00*/  @P1 LEA R5, R6, R5, 0x18 ;  /* 0x0000000506051211 */ /* 0x001fe200078ec0ff */
[----:B------:R-:W-:-:S03]  /*ad10*/  IMAD.MOV.U32 R6, RZ, RZ, -0x1 ;  /* 0xffffffffff067424 */ /* 0x000fc600078e00ff */
[----:B------:R0:W-:Y:S01]  /*ad20*/  @P1 SYNCS.ARRIVE.TRANS64.A1T0 RZ, [R5+URZ+0x58], RZ ;  /* 0x000058ff05ff19a7 */ /* 0x0001e2000810003f */
[----:B------:R-:W-:-:S04]  /*ad30*/  ISETP.NE.U32.AND P1, PT, R4, 0x1, PT ;  /* 0x000000010400780c */ /* 0x000fc80003f25070 */
[----:B------:R-:W-:Y:S02]  /*ad40*/  ISETP.GT.U32.AND P1, PT, R8, 0x3, !P1 ;  /* 0x000000030800780c */ /* 0x000fe40004f24070 */
[----:B0-----:R-:W-:Y:S02]  /*ad50*/  SEL R5, RZ, 0x1, !P0 ;  /* 0x00000001ff057807 */ /* 0x001fe40004000000 */
[----:B------:R-:W-:Y:S02]  /*ad60*/  ISETP.GE.U32.AND.EX P0, PT, R17, UR5, PT, P2 ;  /* 0x0000000511007c0c */ /* 0x000fe4000bf06120 */
[----:B------:R-:W-:-:S04]  /*ad70*/  SEL R4, RZ, 0x1, !P1 ;  /* 0x00000001ff047807 */ /* 0x000fc80004800000 */
[----:B------:R-:W-:Y:S02]  /*ad80*/  LOP3.LUT R0, R4, R0, R5, 0x96, !PT ;  /* 0x0000000004007212 */ /* 0x000fe400078e9605 */
[----:B------:R-:W-:-:S05]  /*ad90*/  PRMT R4, RZ, 0x7610, R4 ;  /* 0x00007610ff047816 */ /* 0x000fca0000000004 */
[----:B------:R-:W-:Y:S05]  /*ada0*/  @P0 BRA `(.L_x_302) ;  /* 0x0000000400540947 */ /* 0x000fea0003800000 */
[----:B------:R-:W0:Y:S01]  /*adb0*/  S2R R15, SR_CTAID.X ;  /* 0x00000000000f7919 */ /* 0x000e220000002500 */
[----:B------:R-:W-:Y:S01]  /*adc0*/  ULDC.64 UR4, c[0x0][0x628] ;  /* 0x00018a0000047ab9 */ /* 0x000fe20000000a00 */
[----:B------:R-:W-:Y:S01]  /*add0*/  ULDC UR7, c[0x0][0x630] ;  /* 0x00018c0000077ab9 */ /* 0x000fe20000000800 */
[----:B------:R-:W-:Y:S01]  /*ade0*/  ISETP.NE.U32.AND P0, PT, RZ, UR4, PT ;  /* 0x00000004ff007c0c */ /* 0x000fe2000bf05070 */
[----:B------:R-:W1:Y:S01]  /*adf0*/  S2R R20, SR_CTAID.Y ;  /* 0x0000000000147919 */ /* 0x000e620000002600 */
[----:B------:R-:W-:Y:S01]  /*ae00*/  ULDC UR8, c[0x0][0x150] ;  /* 0x0000540000087ab9 */ /* 0x000fe20000000800 */
[----:B------:R-:W-:Y:S01]  /*ae10*/  IMAD.MOV.U32 R4, RZ, RZ, R16 ;  /* 0x000000ffff047224 */ /* 0x000fe200078e0010 */
[----:B------:R-:W-:Y:S01]  /*ae20*/  ISETP.NE.AND.EX P0, PT, RZ, UR5, PT, P0 ;  /* 0x00000005ff007c0c */ /* 0x000fe2000bf05300 */
[----:B------:R-:W-:Y:S01]  /*ae30*/  IMAD.MOV.U32 R5, RZ, RZ, R17 ;  /* 0x000000ffff057224 */ /* 0x000fe200078e0011 */
[----:B0-----:R-:W-:-:S11]  /*ae40*/  I2FP.F32.U32 R22, R15 ;  /* 0x0000000f00167245 */ /* 0x001fd60000201000 */
[----:B------:R-:W-:Y:S05]  /*ae50*/  @!P0 BRA `(.L_x_303) ;  /* 0x0000000000288947 */ /* 0x000fea0003800000 */
[----:B------:R-:W-:Y:S02]  /*ae60*/  ULDC UR6, c[0x0][0x634] ;  /* 0x00018d0000067ab9 */ /* 0x000fe40000000800 */
[----:B------:R-:W-:-:S05]  /*ae70*/  IADD3 R5, P0, R16, UR6, RZ ;  /* 0x0000000610057c10 */ /* 0x000fca000ff1e0ff */
[----:B------:R-:W-:-:S04]  /*ae80*/  IMAD.X R21, RZ, RZ, R17, P0 ;  /* 0x000000ffff157224 */ /* 0x000fc800000e0611 */
[----:B------:R-:W-:-:S04]  /*ae90*/  IMAD.WIDE.U32 R6, R21, UR4, RZ ;  /* 0x0000000415067c25 */ /* 0x000fc8000f8e00ff */
[----:B------:R-:W-:-:S04]  /*aea0*/  IMAD.WIDE.U32 R6, P0, R5, UR5, R6 ;  /* 0x0000000505067c25 */ /* 0x000fc8000f800006 */
[----:B------:R-:W-:-:S04]  /*aeb0*/  IMAD.WIDE.U32 R4, R5, UR4, RZ ;  /* 0x0000000405047c25 */ /* 0x000fc8000f8e00ff */
[----:B------:R-:W-:Y:S01]  /*aec0*/  IMAD.MOV.U32 R4, RZ, RZ, R7 ;  /* 0x000000ffff047224 */ /* 0x000fe200078e0007 */
[----:B------:R-:W-:Y:S01]  /*aed0*/  IADD3 RZ, P1, R5, R6, RZ ;  /* 0x0000000605ff7210 */ /* 0x000fe20007f3e0ff */
[----:B------:R-:W-:-:S04]  /*aee0*/  IMAD.X R5, RZ, RZ, RZ, P0 ;  /* 0x000000ffff057224 */ /* 0x000fc800000e06ff */
[----:B------:R-:W-:-:S08]  /*aef0*/  IMAD.WIDE.U32.X R4, R21, UR5, R4, P1 ;  /* 0x0000000515047c25 */ /* 0x000fd000088e0404 */
.L_x_303:
[--C-:B------:R-:W-:Y:S01]  /*af00*/  SHF.R.U64 R14, R4, UR7, R5.reuse ;  /* 0x00000007040e7c19 */ /* 0x100fe20008001205 */
[----:B------:R-:W-:Y:S01]  /*af10*/  FMUL R22, R22, UR8 ;  /* 0x0000000816167c20 */ /* 0x000fe20008400000 */
[----:B------:R-:W-:Y:S01]  /*af20*/  SHF.R.U32.HI R4, RZ, UR7, R5 ;  /* 0x00000007ff047c19 */ /* 0x000fe20008011605 */
[----:B------:R-:W0:Y:S01]  /*af30*/  LDC R6, c[0x0][0x144] ;  /* 0x00005100ff067b82 */ /* 0x000e220000000800 */
[----:B------:R-:W-:Y:S01]  /*af40*/  IADD3 R5, P0, RZ, -R14, RZ ;  /* 0x8000000eff057210 */ /* 0x000fe20007f1e0ff */
[----:B------:R-:W-:Y:S01]  /*af50*/  ULDC UR6, c[0x0][0x154] ;  /* 0x0000550000067ab9 */ /* 0x000fe20000000800 */
[----:B-1----:R-:W-:Y:S01]  /*af60*/  I2FP.F32.U32 R7, R20 ;  /* 0x0000001400077245 */ /* 0x002fe20000201000 */
[----:B------:R-:W1:Y:S01]  /*af70*/  F2I.U32.TRUNC.NTZ R22, R22 ;  /* 0x0000001600167305 */ /* 0x000e62000020f000 */
[----:B------:R-:W-:Y:S01]  /*af80*/  ULDC.64 UR4, c[0x0][0x620] ;  /* 0x0001880000047ab9 */ /* 0x000fe20000000a00 */
[----:B------:R-:W-:Y:S01]  /*af90*/  IMAD.X R4, RZ, RZ, ~R4, P0 ;  /* 0x000000ffff047224 */ /* 0x000fe200000e0e04 */
[----:B------:R-:W-:Y:S01]  /*afa0*/  ISETP.NE.AND P2, PT, R2, 0x1, PT ;  /* 0x000000010200780c */ /* 0x000fe20003f45270 */
[----:B------:R-:W-:Y:S01]  /*afb0*/  FMUL R23, R7, UR6 ;  /* 0x0000000607177c20 */ /* 0x000fe20008400000 */
[----:B------:R-:W2:Y:S01]  /*afc0*/  LDC R25, c[0x0][0x148] ;  /* 0x00005200ff197b82 */ /* 0x000ea20000000800 */
[----:B------:R-:W-:Y:S01]  /*afd0*/  IMAD R4, R4, UR4, RZ ;  /* 0x0000000404047c24 */ /* 0x000fe2000f8e02ff */
[----:B------:R-:W-:-:S02]  /*afe0*/  ULDC.64 UR6, c[0x0][0x640] ;  /* 0x0001900000067ab9 */ /* 0x000fc40000000a00 */
[----:B------:R-:W-:Y:S01]  /*aff0*/  ISETP.NE.U32.AND P0, PT, RZ, UR6, PT ;  /* 0x00000006ff007c0c */ /* 0x000fe2000bf05070 */
[----:B------:R-:W3:Y:S01]  /*b000*/  F2I.U32.TRUNC.NTZ R23, R23 ;  /* 0x0000001700177305 */ /* 0x000ee2000020f000 */
[C---:B------:R-:W-:Y:S02]  /*b010*/  IMAD R7, R5.reuse, UR5, R4 ;  /* 0x0000000505077c24 */ /* 0x040fe4000f8e0204 */
[----:B------:R-:W-:Y:S01]  /*b020*/  IMAD.WIDE.U32 R4, R5, UR4, R16 ;  /* 0x0000000405047c25 */ /* 0x000fe2000f8e0010 */
[----:B------:R-:W-:Y:S01]  /*b030*/  ULDC UR4, c[0x0][0x618] ;  /* 0x0001860000047ab9 */ /* 0x000fe20000000800 */
[----:B------:R-:W-:Y:S02]  /*b040*/  ISETP.NE.AND.EX P0, PT, RZ, UR7, PT, P0 ;  /* 0x00000007ff007c0c */ /* 0x000fe4000bf05300 */
[----:B------:R-:W-:Y:S02]  /*b050*/  IMAD.IADD R5, R5, 0x1, R7 ;  /* 0x0000000105057824 */ /* 0x000fe400078e0207 */
[----:B-1----:R-:W-:-:S03]  /*b060*/  IMAD.MOV R22, RZ, RZ, -R22 ;  /* 0x000000ffff167224 */ /* 0x002fc600078e0a16 */
[----:B------:R-:W-:Y:S01]  /*b070*/  SHF.R.U64 R21, R4, UR4, R5 ;  /* 0x0000000404157c19 */ /* 0x000fe20008001205 */
[----:B0-----:R-:W-:Y:S01]  /*b080*/  IMAD R15, R6, R22, R15 ;  /* 0x00000016060f7224 */ /* 0x001fe200078e020f */
[----:B------:R-:W-:Y:S01]  /*b090*/  SHF.R.U32.HI R4, RZ, UR4, R5 ;  /* 0x00000004ff047c19 */ /* 0x000fe20008011605 */
[----:B------:R-:W-:Y:S01]  /*b0a0*/  ULDC UR4, c[0x0][0x608] ;  /* 0x0001820000047ab9 */ /* 0x000fe20000000800 */
[----:B---3--:R-:W-:Y:S02]  /*b0b0*/  IMAD.MOV R6, RZ, RZ, -R23 ;  /* 0x000000ffff067224 */ /* 0x008fe400078e0a17 */
[--C-:B------:R-:W-:Y:S02]  /*b0c0*/  SHF.R.U64 R22, R21, UR4, R4.reuse ;  /* 0x0000000415167c19 */ /* 0x100fe40008001204 */
[----:B------:R-:W-:Y:S01]  /*b0d0*/  SHF.R.U32.HI R5, RZ, UR4, R4 ;  /* 0x00000004ff057c19 */ /* 0x000fe20008011604 */
[----:B------:R-:W-:Y:S01]  /*b0e0*/  ULDC UR4, c[0x0][0x658] ;  /* 0x0001960000047ab9 */ /* 0x000fe20000000800 */
[----:B--2---:R-:W-:-:S02]  /*b0f0*/  @P2 IMAD R15, R25, R6, R20 ;  /* 0x00000006190f2224 */ /* 0x004fc400078e0214 */
[--C-:B------:R-:W-:Y:S02]  /*b100*/  SHF.R.U64 R20, R22, UR4, R5.reuse ;  /* 0x0000000416147c19 */ /* 0x100fe40008001205 */
[----:B------:R-:W-:-:S03]  /*b110*/  SHF.R.U32.HI R23, RZ, UR4, R5 ;  /* 0x00000004ff177c19 */ /* 0x000fc60008011605 */
[----:B------:R-:W-:Y:S02]  /*b120*/  IMAD.MOV.U32 R6, RZ, RZ, R20 ;  /* 0x000000ffff067224 */ /* 0x000fe400078e0014 */
[----:B------:R-:W-:Y:S01]  /*b130*/  IMAD.MOV.U32 R5, RZ, RZ, R23 ;  /* 0x000000ffff057224 */ /* 0x000fe200078e0017 */
[----:B------:R-:W-:Y:S06]  /*b140*/  @!P0 BRA `(.L_x_304) ;  /* 0x00000000002c8947 */ /* 0x000fec0003800000 */
        /* <DEDUP_REMOVED lines=9> */
[----:B------:R-:W-:-:S04]  /*b1e0*/  IMAD.WIDE.U32.X R4, R23, UR7, R4, P1 ;  /* 0x0000000717047c25 */ /* 0x000fc800088e0404 */
[----:B------:R-:W-:-:S07]  /*b1f0*/  IMAD.MOV.U32 R6, RZ, RZ, R4 ;  /* 0x000000ffff067224 */ /* 0x000fce00078e0004 */
.L_x_304:
[----:B------:R-:W-:Y:S01]  /*b200*/  ULDC UR4, c[0x0][0x648] ;  /* 0x0001920000047ab9 */ /* 0x000fe20000000800 */
[----:B------:R-:W-:Y:S01]  /*b210*/  LOP3.LUT R4, R22, UR17, RZ, 0xc0, !PT ;  /* 0x0000001116047c12 */ /* 0x000fe2000f8ec0ff */
[----:B------:R-:W-:Y:S01]  /*b220*/  ULDC UR5, c[0x0][0x610] ;  /* 0x0001840000057ab9 */ /* 0x000fe20000000800 */
[----:B------:R-:W-:Y:S01]  /*b230*/  SHF.R.U64 R5, R6, UR4, R5 ;  /* 0x0000000406057c19 */ /* 0x000fe20008001205 */
[----:B------:R-:W-:Y:S01]  /*b240*/  ULDC UR4, c[0x0][0x638] ;  /* 0x00018e0000047ab9 */ /* 0x000fe20000000800 */
[----:B------:R-:W-:-:S03]  /*b250*/  LOP3.LUT R21, R21, UR16, RZ, 0xc0, !PT ;  /* 0x0000001015157c12 */ /* 0x000fc6000f8ec0ff */
[----:B------:R-:W-:Y:S02]  /*b260*/  IMAD.MOV R7, RZ, RZ, -R5 ;  /* 0x000000ffff077224 */ /* 0x000fe400078e0a05 */
[----:B------:R-:W-:Y:S02]  /*b270*/  IMAD R4, R5, UR18, R4 ;  /* 0x0000001205047c24 */ /* 0x000fe4000f8e0204 */
[----:B------:R-:W-:Y:S01]  /*b280*/  IMAD R20, R7, UR4, R20 ;  /* 0x0000000407147c24 */ /* 0x000fe2000f8e0214 */
[----:B------:R-:W-:Y:S01]  /*b290*/  ULDC UR4, c[0x0][0x600] ;  /* 0x0001800000047ab9 */ /* 0x000fe20000000800 */
[----:B------:R-:W-:Y:S02]  /*b2a0*/  IMAD R15, R4, UR5, R15 ;  /* 0x00000005040f7c24 */ /* 0x000fe4000f8e020f */
[----:B------:R-:W-:Y:S02]  /*b2b0*/  IMAD R6, R20, UR4, R21 ;  /* 0x0000000414067c24 */ /* 0x000fe4000f8e0215 */
[----:B------:R-:W-:-:S03]  /*b2c0*/  IMAD.MOV.U32 R4, RZ, RZ, 0x1 ;  /* 0x00000001ff047424 */ /* 0x000fc600078e00ff */
[----:B------:R-:W-:Y:S02]  /*b2d0*/  SEL R20, R6, R15, !P2 ;  /* 0x0000000f06147207 */ /* 0x000fe40005000000 */
[----:B------:R-:W-:Y:S01]  /*b2e0*/  SEL R21, R15, R6, !P2 ;  /* 0x000000060f157207 */ /* 0x000fe20005000000 */
[----:B------:R-:W-:-:S07]  /*b2f0*/  IMAD.MOV.U32 R6, RZ, RZ, R14 ;  /* 0x000000ffff067224 */ /* 0x000fce00078e000e */
.L_x_302:
[----:B------:R-:W-:Y:S05]  /*b300*/  BSYNC B1 ;  /* 0x0000000000017941 */ /* 0x000fea0003800000 */
.L_x_301:
[----:B------:R-:W-:-:S13]  /*b310*/  LOP3.LUT P0, RZ, R4, 0xff, RZ, 0xc0, !PT ;  /* 0x000000ff04ff7812 */ /* 0x000fda000780c0ff */
[----:B------:R-:W-:Y:S05]  /*b320*/  @P0 BRA `(.L_x_305) ;  /* 0xfffffff4003c0947 */ /* 0x000fea000383ffff */
[----:B------:R-:W-:Y:S05]  /*b330*/  BSYNC B0 ;  /* 0x0000000000007941 */ /* 0x000fea0003800000 */
.L_x_294:
[----:B------:R-:W-:-:S03]  /*b340*/  UMOV UR4, 0xffffffff ;  /* 0xffffffff00047882 */ /* 0x000fc60000000000 */
[----:B------:R-:W-:Y:S05]  /*b350*/  BRA.DIV UR4, `(.L_x_306) ;  /* 0x0000000604147947 */ /* 0x000fea000b800000 */
[----:B------:R-:W-:-:S13]  /*b360*/  ELECT P6, URZ, PT ;  /* 0x00000000003f782f */ /* 0x000fda00038c0000 */
.L_x_320:
[----:B------:R-:W-:Y:S04]  /*b370*/  BSSY B0, `(.L_x_307) ;  /* 0x000002b000007945 */ /* 0x000fe80003800000 */
[----:B------:R-:W-:Y:S05]  /*b380*/  @!P6 BRA `(.L_x_308) ;  /* 0x0000000000a4e947 */ /* 0x000fea0003800000 */
[----:B------:R-:W-:-:S04]  /*b390*/  LOP3.LUT R19, R19, 0x2, RZ, 0xfc, !PT ;  /* 0x0000000213137812 */ /* 0x000fc800078efcff */
[----:B------:R-:W-:-:S13]  /*b3a0*/  ISETP.NE.AND P0, PT, R19, 0x3, PT ;  /* 0x000000031300780c */ /* 0x000fda0003f05270 */
[----:B------:R-:W-:Y:S05]  /*b3b0*/  @!P0 BRA `(.L_x_309) ;  /* 0x0000000000048947 */ /* 0x000fea0003800000 */
[----:B------:R-:W-:Y:S01]  /*b3c0*/  BPT.TRAP 0x1 ;  /* 0x000000040000795c */ /* 0x000fe20000300000 */
.L_x_309:
[----:B------:R-:W0:Y:S01]  /*b3d0*/  S2R R5, SR_CgaCtaId ;  /* 0x0000000000057919 */ /* 0x000e220000008800 */
[----:B------:R-:W-:Y:S02]  /*b3e0*/  MOV R2, 0x400 ;  /* 0x0000040000027802 */ /* 0x000fe40000000f00 */
[----:B------:R-:W-:Y:S02]  /*b3f0*/  SHF.L.U32 R4, R0, 0x1f, RZ ;  /* 0x0000001f00047819 */ /* 0x000fe400000006ff */
[----:B0-----:R-:W-:-:S05]  /*b400*/  LEA R2, R5, R2, 0x18 ;  /* 0x0000000205027211 */ /* 0x001fca00078ec0ff */
[----:B------:R-:W-:-:S04]  /*b410*/  VIADD R2, R2, 0x20 ;  /* 0x0000002002027836 */ /* 0x000fc80000000000 */
[C---:B------:R-:W-:Y:S02]  /*b420*/  IMAD R7, R3.reuse, 0x8, R2 ;  /* 0x0000000803077824 */ /* 0x040fe400078e0202 */
[----:B------:R-:W-:Y:S02]  /*b430*/  VIADD R3, R3, 0x1 ;  /* 0x0000000103037836 */ /* 0x000fe40000000000 */
[----:B------:R-:W0:Y:S03]  /*b440*/  SYNCS.PHASECHK.TRANS64.TRYWAIT P0, [R7+URZ], R4 ;  /* 0x00000004070075a7 */ /* 0x000e26000800017f */
[----:B------:R-:W-:-:S04]  /*b450*/  ISETP.NE.AND P1, PT, R3, 0x4, PT ;  /* 0x000000040300780c */ /* 0x000fc80003f25270 */
[----:B------:R-:W-:Y:S02]  /*b460*/  SEL R5, RZ, 0x1, P1 ;  /* 0x00000001ff057807 */ /* 0x000fe40000800000 */
[----:B------:R-:W-:Y:S02]  /*b470*/  SEL R3, R3, RZ, P1 ;  /* 0x000000ff03037207 */ /* 0x000fe40000800000 */
[----:B------:R-:W-:-:S03]  /*b480*/  LOP3.LUT R6, R0, R5, RZ, 0x3c, !PT ;  /* 0x0000000500067212 */ /* 0x000fc600078e3cff */
[----:B------:R-:W-:Y:S01]  /*b490*/  IMAD R8, R3, 0x8, R2 ;  /* 0x0000000803087824 */ /* 0x000fe200078e0202 */
[----:B------:R-:W-:Y:S01]  /*b4a0*/  SHF.L.U32 R5, R6, 0x1f, RZ ;  /* 0x0000001f06057819 */ /* 0x000fe200000006ff */
[----:B0-----:R-:W-:Y:S06]  /*b4b0*/  @!P0 BRA `(.L_x_310) ;  /* 0x0000000000dc8947 */ /* 0x001fec0003800000 */
.L_x_321:
[----:B------:R-:W1:Y:S01]  /*b4c0*/  SYNCS.PHASECHK.TRANS64.TRYWAIT P0, [R8+URZ], R5 ;  /* 0x00000005080075a7 */ /* 0x000e62000800017f */
[----:B------:R-:W-:-:S05]  /*b4d0*/  VIADD R0, R3, 0x1 ;  /* 0x0000000103007836 */ /* 0x000fca0000000000 */
[----:B------:R-:W-:-:S04]  /*b4e0*/  ISETP.NE.AND P1, PT, R0, 0x4, PT ;  /* 0x000000040000780c */ /* 0x000fc80003f25270 */
[----:B------:R-:W-:Y:S02]  /*b4f0*/  SEL R3, RZ, 0x1, P1 ;  /* 0x00000001ff037807 */ /* 0x000fe40000800000 */
[----:B0-----:R-:W-:Y:S02]  /*b500*/  SEL R7, R0, RZ, P1 ;  /* 0x000000ff00077207 */ /* 0x001fe40000800000 */
[----:B------:R-:W-:-:S03]  /*b510*/  LOP3.LUT R9, R6, R3, RZ, 0x3c, !PT ;  /* 0x0000000306097212 */ /* 0x000fc600078e3cff */
[----:B------:R-:W-:Y:S01]  /*b520*/  IMAD R11, R7, 0x8, R2 ;  /* 0x00000008070b7824 */ /* 0x000fe200078e0202 */
[----:B------:R-:W-:Y:S01]  /*b530*/  SHF.L.U32 R6, R9, 0x1f, RZ ;  /* 0x0000001f09067819 */ /* 0x000fe200000006ff */
[----:B-1----:R-:W-:Y:S06]  /*b540*/  @!P0 BRA `(.L_x_311) ;  /* 0x0000000000cc8947 */ /* 0x002fec0003800000 */
.L_x_322:
[----:B------:R-:W1:Y:S01]  /*b550*/  SYNCS.PHASECHK.TRANS64.TRYWAIT P0, [R11+URZ], R6 ;  /* 0x000000060b0075a7 */ /* 0x000e62000800017f */
[----:B------:R-:W-:-:S05]  /*b560*/  VIADD R0, R7, 0x1 ;  /* 0x0000000107007836 */ /* 0x000fca0000000000 */
[----:B------:R-:W-:-:S04]  /*b570*/  ISETP.NE.AND P1, PT, R0, 0x4, PT ;  /* 0x000000040000780c */ /* 0x000fc80003f25270 */
[----:B------:R-:W-:Y:S02]  /*b580*/  SEL R4, RZ, 0x1, P1 ;  /* 0x00000001ff047807 */ /* 0x000fe40000800000 */
[----:B------:R-:W-:Y:S02]  /*b590*/  SEL R3, R0, RZ, P1 ;  /* 0x000000ff00037207 */ /* 0x000fe40000800000 */
[----:B------:R-:W-:Y:S01]  /*b5a0*/  LOP3.LUT R0, R9, R4, RZ, 0x3c, !PT ;  /* 0x0000000409007212 */ /* 0x000fe200078e3cff */
[----:B-1----:R-:W-:Y:S06]  /*b5b0*/  @!P0 BRA `(.L_x_312) ;  /* 0x0000000000c48947 */ /* 0x002fec0003800000 */
.L_x_323:
[----:B------:R-:W-:Y:S01]  /*b5c0*/  IMAD R3, R3, 0x8, R2 ;  /* 0x0000000803037824 */ /* 0x000fe200078e0202 */
[----:B------:R-:W-:-:S07]  /*b5d0*/  SHF.L.U32 R0, R0, 0x1f, RZ ;  /* 0x0000001f00007819 */ /* 0x000fce00000006ff */
.L_x_313:
[----:B--2---:R2:W3:Y:S02]  /*b5e0*/  SYNCS.PHASECHK.TRANS64.TRYWAIT P0, [R3+URZ], R0 ;  /* 0x00000000030075a7 */ /* 0x0044e4000800017f */
[----:B---3--:R-:W-:Y:S05]  /*b5f0*/  @!P0 NANOSLEEP.SYNCS 0x989680 ;  /* 0x009896800000895d */ /* 0x008fea0003900000 */
[----:B------:R-:W3:Y:S02]  /*b600*/  @!P0 SYNCS.PHASECHK.TRANS64 P0, [R3+URZ], R0 ;  /* 0x00000000030085a7 */ /* 0x000ee4000800007f */
[----:B---3--:R-:W-:Y:S05]  /*b610*/  @!P0 BRA `(.L_x_313) ;  /* 0xfffffffc00f08947 */ /* 0x008fea000383ffff */
.L_x_308:
[----:B------:R-:W-:Y:S05]  /*b620*/  BSYNC B0 ;  /* 0x0000000000007941 */ /* 0x000fea0003800000 */
.L_x_307:
[----:B------:R-:W-:Y:S05]  /*b630*/  EXIT ;  /* 0x000000000000794d */ /* 0x000fea0003800000 */
.L_x_21:
[----:B---3--:R3:W4:Y:S02]  /*b640*/  SYNCS.PHASECHK.TRANS64.TRYWAIT P1, [R3+URZ], R0 ;  /* 0x00000000030075a7 */ /* 0x008724000802017f */
[----:B----4-:R-:W-:Y:S05]  /*b650*/  @!P1 NANOSLEEP.SYNCS 0x989680 ;  /* 0x009896800000995d */ /* 0x010fea0003900000 */
[----:B------:R-:W4:Y:S02]  /*b660*/  @!P1 SYNCS.PHASECHK.TRANS64 P1, [R3+URZ], R0 ;  /* 0x00000000030095a7 */ /* 0x000f24000802007f */
[----:B----4-:R-:W-:Y:S05]  /*b670*/  @!P1 BRA `(.L_x_21) ;  /* 0xfffffffc00f09947 */ /* 0x010fea000383ffff */
[----:B------:R-:W-:Y:S05]  /*b680*/  BRA `(.L_x_20) ;  /* 0xffffff5c00a47947 */ /* 0x000fea000383ffff */
.L_x_26:
[----:B-1----:R1:W2:Y:S02]  /*b690*/  SYNCS.PHASECHK.TRANS64.TRYWAIT P1, [R5+URZ], R4 ;  /* 0x00000004050075a7 */ /* 0x0022a4000802017f */
[----:B--2---:R-:W-:Y:S05]  /*b6a0*/  @!P1 NANOSLEEP.SYNCS 0x989680 ;  /* 0x009896800000995d */ /* 0x004fea0003900000 */
[----:B------:R-:W2:Y:S02]  /*b6b0*/  @!P1 SYNCS.PHASECHK.TRANS64 P1, [R5+URZ], R4 ;  /* 0x00000004050095a7 */ /* 0x000ea4000802007f */
[----:B--2---:R-:W-:Y:S05]  /*b6c0*/  @!P1 BRA `(.L_x_26) ;  /* 0xfffffffc00f09947 */ /* 0x004fea000383ffff */
[----:B------:R-:W-:Y:S05]  /*b6d0*/  BRA `(.L_x_25) ;  /* 0xffffff6000587947 */ /* 0x000fea000383ffff */
.L_x_295:
[----:B------:R-:W-:Y:S01]  /*b6e0*/  BSSY B1, `(.L_x_314) ;  /* 0x0000006000017945 */ /* 0x000fe20003800000 */
[----:B------:R-:W-:-:S07]  /*b6f0*/  IMAD.MOV.U32 R15, RZ, RZ, -0x1 ;  /* 0xffffffffff0f7424 */ /* 0x000fce00078e00ff */
[----:B------:R-:W-:Y:S05]  /*b700*/  WARPSYNC.COLLECTIVE R15, `(.L_x_315) ;  /* 0x000000000f0c7348 */ /* 0x000fea0003c00000 */
[----:B------:R-:W-:Y:S02]  /*b710*/  ELECT P6, UR62, PT ;  /* 0x00000000003e782f */ /* 0x000fe400038c0000 */
[----:B------:R-:W-:Y:S01]  /*b720*/  MOV R14, UR62 ;  /* 0x0000003e000e7c02 */ /* 0x000fe20008000f00 */
[----:B------:R-:W-:Y:S10]  /*b730*/  ENDCOLLECTIVE ;  /* 0x000000000000791b */ /* 0x000ff40003800000 */
.L_x_315:
[----:B------:R-:W-:Y:S05]  /*b740*/  BSYNC B1 ;  /* 0x0000000000017941 */ /* 0x000fea0003800000 */
.L_x_314:
[----:B------:R-:W-:Y:S05]  /*b750*/  BRA `(.L_x_316) ;  /* 0xfffffff0003c7947 */ /* 0x000fea000383ffff */
.L_x_298:
[----:B-1----:R1:W2:Y:S02]  /*b760*/  SYNCS.PHASECHK.TRANS64.TRYWAIT P0, [R23+URZ+0x20], R14 ;  /* 0x0000200e170075a7 */ /* 0x0022a4000800017f */
[----:B--2---:R-:W-:Y:S05]  /*b770*/  @!P0 NANOSLEEP.SYNCS 0x989680 ;  /* 0x009896800000895d */ /* 0x004fea0003900000 */
[----:B------:R-:W2:Y:S02]  /*b780*/  @!P0 SYNCS.PHASECHK.TRANS64 P0, [R23+URZ+0x20], R14 ;  /* 0x0000200e170085a7 */ /* 0x000ea4000800007f */
[----:B--2---:R-:W-:Y:S05]  /*b790*/  @!P0 BRA `(.L_x_298) ;  /* 0xfffffffc00f08947 */ /* 0x004fea000383ffff */
[----:B------:R-:W-:Y:S05]  /*b7a0*/  BRA `(.L_x_317) ;  /* 0xfffffff000747947 */ /* 0x000fea000383ffff */
.L_x_306:
[----:B------:R-:W-:Y:S01]  /*b7b0*/  BSSY B0, `(.L_x_318) ;  /* 0x0000006000007945 */ /* 0x000fe20003800000 */
[----:B------:R-:W-:-:S07]  /*b7c0*/  IMAD.MOV.U32 R15, RZ, RZ, -0x1 ;  /* 0xffffffffff0f7424 */ /* 0x000fce00078e00ff */
[----:B------:R-:W-:Y:S05]  /*b7d0*/  WARPSYNC.COLLECTIVE R15, `(.L_x_319) ;  /* 0x000000000f0c7348 */ /* 0x000fea0003c00000 */
[----:B------:R-:W-:Y:S02]  /*b7e0*/  ELECT P6, UR62, PT ;  /* 0x00000000003e782f */ /* 0x000fe400038c0000 */
[----:B------:R-:W-:Y:S01]  /*b7f0*/  MOV R14, UR62 ;  /* 0x0000003e000e7c02 */ /* 0x000fe20008000f00 */
[----:B------:R-:W-:Y:S10]  /*b800*/  ENDCOLLECTIVE ;  /* 0x000000000000791b */ /* 0x000ff40003800000 */
.L_x_319:
[----:B------:R-:W-:Y:S05]  /*b810*/  BSYNC B0 ;  /* 0x0000000000007941 */ /* 0x000fea0003800000 */
.L_x_318:
[----:B------:R-:W-:Y:S05]  /*b820*/  BRA `(.L_x_320) ;  /* 0xfffffff800d07947 */ /* 0x000fea000383ffff */
.L_x_310:
[----:B0-----:R0:W1:Y:S02]  /*b830*/  SYNCS.PHASECHK.TRANS64.TRYWAIT P0, [R7+URZ], R4 ;  /* 0x00000004070075a7 */ /* 0x001064000800017f */
[----:B-1----:R-:W-:Y:S05]  /*b840*/  @!P0 NANOSLEEP.SYNCS 0x989680 ;  /* 0x009896800000895d */ /* 0x002fea0003900000 */
[----:B------:R-:W1:Y:S02]  /*b850*/  @!P0 SYNCS.PHASECHK.TRANS64 P0, [R7+URZ], R4 ;  /* 0x00000004070085a7 */ /* 0x000e64000800007f */
[----:B-1----:R-:W-:Y:S05]  /*b860*/  @!P0 BRA `(.L_x_310) ;  /* 0xfffffffc00f08947 */ /* 0x002fea000383ffff */
[----:B------:R-:W-:Y:S05]  /*b870*/  BRA `(.L_x_321) ;  /* 0xfffffffc00107947 */ /* 0x000fea000383ffff */
.L_x_311:
[----:B0-----:R0:W1:Y:S02]  /*b880*/  SYNCS.PHASECHK.TRANS64.TRYWAIT P0, [R8+URZ], R5 ;  /* 0x00000005080075a7 */ /* 0x001064000800017f */
[----:B-1----:R-:W-:Y:S05]  /*b890*/  @!P0 NANOSLEEP.SYNCS 0x989680 ;  /* 0x009896800000895d */ /* 0x002fea0003900000 */
[----:B------:R-:W1:Y:S02]  /*b8a0*/  @!P0 SYNCS.PHASECHK.TRANS64 P0, [R8+URZ], R5 ;  /* 0x00000005080085a7 */ /* 0x000e64000800007f */
[----:B-1----:R-:W-:Y:S05]  /*b8b0*/  @!P0 BRA `(.L_x_311) ;  /* 0xfffffffc00f08947 */ /* 0x002fea000383ffff */
[----:B------:R-:W-:Y:S05]  /*b8c0*/  BRA `(.L_x_322) ;  /* 0xfffffffc00207947 */ /* 0x000fea000383ffff */
.L_x_312:
[----:B-1----:R1:W2:Y:S02]  /*b8d0*/  SYNCS.PHASECHK.TRANS64.TRYWAIT P0, [R11+URZ], R6 ;  /* 0x000000060b0075a7 */ /* 0x0022a4000800017f */
[----:B--2---:R-:W-:Y:S05]  /*b8e0*/  @!P0 NANOSLEEP.SYNCS 0x989680 ;  /* 0x009896800000895d */ /* 0x004fea0003900000 */
[----:B------:R-:W2:Y:S02]  /*b8f0*/  @!P0 SYNCS.PHASECHK.TRANS64 P0, [R11+URZ], R6 ;  /* 0x000000060b0085a7 */ /* 0x000ea4000800007f */
[----:B--2---:R-:W-:Y:S05]  /*b900*/  @!P0 BRA `(.L_x_312) ;  /* 0xfffffffc00f08947 */ /* 0x004fea000383ffff */
[----:B------:R-:W-:Y:S05]  /*b910*/  BRA `(.L_x_323) ;  /* 0xfffffffc00287947 */ /* 0x000fea000383ffff */
.L_x_324:
[----:B------:R-:W-:-:S00]  /*b920*/  BRA `(.L_x_324) ;  /* 0xfffffffc00fc7947 */ /* 0x000fc0000383ffff */
[----:B------:R-:W-:-:S00]  /*b930*/  NOP ;  /* 0x0000000000007918 */ /* 0x000fc00000000000 */
        /* <DEDUP_REMOVED lines=12> */
.L_x_325:


//--------------------- .nv.global.init           --------------------------
	.section	.nv.global.init,"aw",@progbits
.nv.global.init:
	.type		$str$22,@object
	.size		$str$22,($str$23 - $str$22)
$str$22:
        /*0000*/ 	.byte	0x6b, 0x5f, 0x74, 0x69, 0x6c, 0x65, 0x5f, 0x63, 0x6f, 0x75, 0x6e, 0x74, 0x20, 0x3e, 0x3d, 0x20
        /*0010*/ 	.byte	0x31, 0x00
	.type		$str$23,@object
	.size		$str$23,(__unnamed_1 - $str$23)
$str$23:
        /*0012*/ 	.byte	0x2f, 0x74, 0x6d, 0x70, 0x2f, 0x63, 0x75, 0x74, 0x6c, 0x61, 0x73, 0x73, 0x5f, 0x73, 0x77, 0x65
        /*0022*/ 	.byte	0x65, 0x70, 0x5f, 0x73, 0x72, 0x63, 0x2f, 0x69, 0x6e, 0x63, 0x6c, 0x75, 0x64, 0x65, 0x2f, 0x63
        /*0032*/ 	.byte	0x75, 0x74, 0x6c, 0x61, 0x73, 0x73, 0x2f, 0x67, 0x65, 0x6d, 0x6d, 0x2f, 0x63, 0x6f, 0x6c, 0x6c
        /*0042*/ 	.byte	0x65, 0x63, 0x74, 0x69, 0x76, 0x65, 0x2f, 0x73, 0x6d, 0x39, 0x30, 0x5f, 0x6d, 0x6d, 0x61, 0x5f
        /*0052*/ 	.byte	0x74, 0x6d, 0x61, 0x5f, 0x67, 0x6d, 0x6d, 0x61, 0x5f, 0x73, 0x73, 0x5f, 0x77, 0x61, 0x72, 0x70
        /*0062*/ 	.byte	0x73, 0x70, 0x65, 0x63, 0x69, 0x61, 0x6c, 0x69, 0x7a, 0x65, 0x64, 0x2e, 0x68, 0x70, 0x70, 0x00
	.type		__unnamed_1,@object
	.size		__unnamed_1,(.L_0 - __unnamed_1)
__unnamed_1:
        /*0072*/ 	.byte	0x76, 0x6f, 0x69, 0x64, 0x20, 0x63, 0x75, 0x74, 0x6c, 0x61, 0x73, 0x73, 0x3a, 0x3a, 0x67, 0x65
        /* <DEDUP_REMOVED lines=180> */
        /*0bc2*/ 	.byte	0x74, 0x69, 0x74, 0x79, 0x5d, 0x00
.L_0:


//--------------------- .nv.shared._ZN7cutlass13device_kernelINS_4gemm6kernel13GemmUniversalIN4cute5tupleIJiiiiEEENS1_10collective13CollectiveMmaINS1_34MainloopSm90TmaGmmaWarpSpecializedILi4ENS5_IJNS4_1CILi2EEENSA_ILi1EEESC_EEENS1_35KernelTmaWarpSpecializedCooperativeEEENS5_IJNSA_ILi128EEENSA_ILi256EEENSA_ILi32EEEEEENS_6half_tENS5_IJlSC_lEEESK_SL_NS4_8TiledMMAINS4_8MMA_AtomIJNS4_4SM904GMMA26MMA_64x256x16_F32F16F16_SSILNSP_5MajorE0ELSR_0ELNSP_7ScaleInE1ELSS_1EEEEEENS4_6LayoutISD_NS5_IJSC_NSA_ILi0EEESW_EEEEENS5_IJNS4_10UnderscoreESZ_SZ_EEEEENS4_13SM90_TMA_LOADENS4_14ComposedLayoutINS4_7SwizzleILi2ELi4ELi3EEENS4_18smem_ptr_flag_bitsILi16EEENSV_INS5_IJNSA_ILi8EEESI_EEENS5_IJSI_SC_EEEEEEEvNS4_8identityENS4_23SM90_TMA_LOAD_MULTICASTES1C_vS1D_EENS_8epilogue10collective6detail29Sm90TmaWarpSpecializedAdapterINS1H_15DefaultEpilogueISK_SL_SL_NS1G_6thread17LinearCombinationISK_Li1EffLNS1L_9ScaleType4KindE0ELNS_15FloatRoundStyleE2ESK_EENS1_15EpilogueDefaultEEEEEvvEEEEvNT_6ParamsE --------------------------
	.section	.nv.shared._ZN7cutlass13device_kernelINS_4gemm6kernel13GemmUniversalIN4cute5tupleIJiiiiEEENS1_10collective13CollectiveMmaINS1_34MainloopSm90TmaGmmaWarpSpecializedILi4ENS5_IJNS4_1CILi2EEENSA_ILi1EEESC_EEENS1_35KernelTmaWarpSpecializedCooperativeEEENS5_IJNSA_ILi128EEENSA_ILi256EEENSA_ILi32EEEEEENS_6half_tENS5_IJlSC_lEEESK_SL_NS4_8TiledMMAINS4_8MMA_AtomIJNS4_4SM904GMMA26MMA_64x256x16_F32F16F16_SSILNSP_5MajorE0ELSR_0ELNSP_7ScaleInE1ELSS_1EEEEEENS4_6LayoutISD_NS5_IJSC_NSA_ILi0EEESW_EEEEENS5_IJNS4_10UnderscoreESZ_SZ_EEEEENS4_13SM90_TMA_LOADENS4_14ComposedLayoutINS4_7SwizzleILi2ELi4ELi3EEENS4_18smem_ptr_flag_bitsILi16EEENSV_INS5_IJNSA_ILi8EEESI_EEENS5_IJSI_SC_EEEEEEEvNS4_8identityENS4_23SM90_TMA_LOAD_MULTICASTES1C_vS1D_EENS_8epilogue10collective6detail29Sm90TmaWarpSpecializedAdapterINS1H_15DefaultEpilogueISK_SL_SL_NS1G_6thread17LinearCombinationISK_Li1EffLNS1L_9ScaleType4KindE0ELNS_15FloatRoundStyleE2ESK_EENS1_15EpilogueDefaultEEEEEvvEEEEvNT_6ParamsE,"aw",@nobits
	.sectionflags	@""
	.align	16
	.zero		1024


//--------------------- .nv.shared.reserved.0     --------------------------
	.section	.nv.shared.reserved.0,"aw",@nobits
	.weak		__nv_reservedSMEM_offset_0_alias
	.size		__nv_reservedSMEM_offset_0_alias, 0, 0
	.other		__nv_reservedSMEM_offset_0_alias,@"STO_CUDA_RESERVED_SHARED STV_DEFAULT"
__nv_reservedSMEM_offset_0_alias:
	.zero		0


//--------------------- .nv.global                --------------------------
	.section	.nv.global,"aw",@nobits
.nv.global:
	.type		_ZN39_INTERNAL_f645fa4d_4_k_cu_5ecae9ea_39064cute1_E,@object
	.size		_ZN39_INTERNAL_f645fa4d_4_k_cu_5ecae9ea_39064cute1_E,(_ZN39_INTERNAL_f645fa4d_4_k_cu_5ecae9ea_39064cuda3std3__45__cpo6cbeginE - _ZN39_INTERNAL_f645fa4d_4_k_cu_5ecae9ea_39064cute1_E)
_ZN39_INTERNAL_f645fa4d_4_k_cu_5ecae9ea_39064cute1_E:
	.zero		1
	.type		_ZN39_INTERNAL_f645fa4d_4_k_cu_5ecae9ea_39064cuda3std3__45__cpo6cbeginE,@object
	.size		_ZN39_INTERNAL_f645fa4d_4_k_cu_5ecae9ea_39064cuda3std3__45__cpo6cbeginE,(_ZN39_INTERNAL_f645fa4d_4_k_cu_5ecae9ea_39064cuda3std3__48in_placeE - _ZN39_INTERNAL_f645fa4d_4_k_cu_5ecae9ea_39064cuda3std3__45__cpo6cbeginE)
_ZN39_INTERNAL_f645fa4d_4_k_cu_5ecae9ea_39064cuda3std3__45__cpo6cbeginE:
	.zero		1
	.type		_ZN39_INTERNAL_f645fa4d_4_k_cu_5ecae9ea_39064cuda3std3__48in_placeE,@object
	.size		_ZN39_INTERNAL_f645fa4d_4_k_cu_5ecae9ea_39064cuda3std3__48in_placeE,(_ZN39_INTERNAL_f645fa4d_4_k_cu_5ecae9ea_39064cuda3std6ranges3__45__cpo9iter_moveE - _ZN39_INTERNAL_f645fa4d_4_k_cu_5ecae9ea_39064cuda3std3__48in_placeE)
_ZN39_INTERNAL_f645fa4d_4_k_cu_5ecae9ea_39064cuda3std3__48in_placeE:
	.zero		1
	.type		_ZN39_INTERNAL_f645fa4d_4_k_cu_5ecae9ea_39064cuda3std6ranges3__45__cpo9iter_moveE,@object
	.size		_ZN39_INTERNAL_f645fa4d_4_k_cu_5ecae9ea_39064cuda3std6ranges3__45__cpo9iter_moveE,(_ZN39_INTERNAL_f645fa4d_4_k_cu_5ecae9ea_39064cuda3std3__45__cpo5beginE - _ZN39_INTERNAL_f645fa4d_4_k_cu_5ecae9ea_39064cuda3std6ranges3__45__cpo9iter_moveE)
_ZN39_INTERNAL_f645fa4d_4_k_cu_5ecae9ea_39064cuda3std6ranges3__45__cpo9iter_moveE:
	.zero		1
	.type		_ZN39_INTERNAL_f645fa4d_4_k_cu_5ecae9ea_39064cuda3std3__45__cpo5beginE,@object
	.size		_ZN39_INTERNAL_f645fa4d_4_k_cu_5ecae9ea_39064cuda3std3__45__cpo5beginE,(_ZN39_INTERNAL_f645fa4d_4_k_cu_5ecae9ea_39064cuda3std3__441_GLOBAL__N__f645fa4d_4_k_cu_5ecae9ea_39066ignoreE - _ZN39_INTERNAL_f645fa4d_4_k_cu_5ecae9ea_39064cuda3std3__45__cpo5beginE)
_ZN39_INTERNAL_f645fa4d_4_k_cu_5ecae9ea_39064cuda3std3__45__cpo5beginE:
	.zero		1
	.type		_ZN39_INTERNAL_f645fa4d_4_k_cu_5ecae9ea_39064cuda3std3__441_GLOBAL__N__f645fa4d_4_k_cu_5ecae9ea_39066ignoreE,@object
	.size		_ZN39_INTERNAL_f645fa4d_4_k_cu_5ecae9ea_39064cuda3std3__441_GLOBAL__N__f645fa4d_4_k_cu_5ecae9ea_39066ignoreE,(_ZN39_INTERNAL_f645fa4d_4_k_cu_5ecae9ea_39064cute7productE - _ZN39_INTERNAL_f645fa4d_4_k_cu_5ecae9ea_39064cuda3std3__441_GLOBAL__N__f645fa4d_4_k_cu_5ecae9ea_39066ignoreE)
_ZN39_INTERNAL_f645fa4d_4_k_cu_5ecae9ea_39064cuda3std3__441_GLOBAL__N__f645fa4d_4_k_cu_5ecae9ea_39066ignoreE:
	.zero		1
	.type		_ZN39_INTERNAL_f645fa4d_4_k_cu_5ecae9ea_39064cute7productE,@object
	.size		_ZN39_INTERNAL_f645fa4d_4_k_cu_5ecae9ea_39064cute7productE,(_ZN39_INTERNAL_f645fa4d_4_k_cu_5ecae9ea_39064cuda3std3__45__cpo3endE - _ZN39_INTERNAL_f645fa4d_4_k_cu_5ecae9ea_39064cute7productE)
_ZN39_INTERNAL_f645fa4d_4_k_cu_5ecae9ea_39064cute7productE:
	.zero		1
	.type		_ZN39_INTERNAL_f645fa4d_4_k_cu_5ecae9ea_39064cuda3std3__45__cpo3endE,@object
	.size		_ZN39_INTERNAL_f645fa4d_4_k_cu_5ecae9ea_39064cuda3std3__45__cpo3endE,(_ZN39_INTERNAL_f645fa4d_4_k_cu_5ecae9ea_39064cuda3std3__419piecewise_constructE - _ZN39_INTERNAL_f645fa4d_4_k_cu_5ecae9ea_39064cuda3std3__45__cpo3endE)
_ZN39_INTERNAL_f645fa4d_4_k_cu_5ecae9ea_39064cuda3std3__45__cpo3endE:
	.zero		1
	.type		_ZN39_INTERNAL_f645fa4d_4_k_cu_5ecae9ea_39064cuda3std3__419piecewise_constructE,@object
	.size		_ZN39_INTERNAL_f645fa4d_4_k_cu_5ecae9ea_39064cuda3std3__419piecewise_constructE,(_ZN39_INTERNAL_f645fa4d_4_k_cu_5ecae9ea_39064cuda3std3__45__cpo4cendE - _ZN39_INTERNAL_f645fa4d_4_k_cu_5ecae9ea_39064cuda3std3__419piecewise_constructE)
_ZN39_INTERNAL_f645fa4d_4_k_cu_5ecae9ea_39064cuda3std3__419piecewise_constructE:
	.zero		1
	.type		_ZN39_INTERNAL_f645fa4d_4_k_cu_5ecae9ea_39064cuda3std3__45__cpo4cendE,@object
	.size		_ZN39_INTERNAL_f645fa4d_4_k_cu_5ecae9ea_39064cuda3std3__45__cpo4cendE,(_ZN39_INTERNAL_f645fa4d_4_k_cu_5ecae9ea_39064cuda3std6ranges3__45__cpo4swapE - _ZN39_INTERNAL_f645fa4d_4_k_cu_5ecae9ea_39064cuda3std3__45__cpo4cendE)
_ZN39_INTERNAL_f645fa4d_4_k_cu_5ecae9ea_39064cuda3std3__45__cpo4cendE:
	.zero		1
	.type		_ZN39_INTERNAL_f645fa4d_4_k_cu_5ecae9ea_39064cuda3std6ranges3__45__cpo4swapE,@object
	.size		_ZN39_INTERNAL_f645fa4d_4_k_cu_5ecae9ea_39064cuda3std6ranges3__45__cpo4swapE,(.L_8 - _ZN39_INTERNAL_f645fa4d_4_k_cu_5ecae9ea_39064cuda3std6ranges3__45__cpo4swapE)
_ZN39_INTERNAL_f645fa4d_4_k_cu_5ecae9ea_39064cuda3std6ranges3__45__cpo4swapE:
	.zero		1
.L_8:


//--------------------- .nv.constant0._ZN7cutlass13device_kernelINS_4gemm6kernel13GemmUniversalIN4cute5tupleIJiiiiEEENS1_10collective13CollectiveMmaINS1_34MainloopSm90TmaGmmaWarpSpecializedILi4ENS5_IJNS4_1CILi2EEENSA_ILi1EEESC_EEENS1_35KernelTmaWarpSpecializedCooperativeEEENS5_IJNSA_ILi128EEENSA_ILi256EEENSA_ILi32EEEEEENS_6half_tENS5_IJlSC_lEEESK_SL_NS4_8TiledMMAINS4_8MMA_AtomIJNS4_4SM904GMMA26MMA_64x256x16_F32F16F16_SSILNSP_5MajorE0ELSR_0ELNSP_7ScaleInE1ELSS_1EEEEEENS4_6LayoutISD_NS5_IJSC_NSA_ILi0EEESW_EEEEENS5_IJNS4_10UnderscoreESZ_SZ_EEEEENS4_13SM90_TMA_LOADENS4_14ComposedLayoutINS4_7SwizzleILi2ELi4ELi3EEENS4_18smem_ptr_flag_bitsILi16EEENSV_INS5_IJNSA_ILi8EEESI_EEENS5_IJSI_SC_EEEEEEEvNS4_8identityENS4_23SM90_TMA_LOAD_MULTICASTES1C_vS1D_EENS_8epilogue10collective6detail29Sm90TmaWarpSpecializedAdapterINS1H_15DefaultEpilogueISK_SL_SL_NS1G_6thread17LinearCombinationISK_Li1EffLNS1L_9ScaleType4KindE0ELNS_15FloatRoundStyleE2ESK_EENS1_15EpilogueDefaultEEEEEvvEEEEvNT_6ParamsE --------------------------
	.section	.nv.constant0._ZN7cutlass13device_kernelINS_4gemm6kernel13GemmUniversalIN4cute5tupleIJiiiiEEENS1_10collective13CollectiveMmaINS1_34MainloopSm90TmaGmmaWarpSpecializedILi4ENS5_IJNS4_1CILi2EEENSA_ILi1EEESC_EEENS1_35KernelTmaWarpSpecializedCooperativeEEENS5_IJNSA_ILi128EEENSA_ILi256EEENSA_ILi32EEEEEENS_6half_tENS5_IJlSC_lEEESK_SL_NS4_8TiledMMAINS4_8MMA_AtomIJNS4_4SM904GMMA26MMA_64x256x16_F32F16F16_SSILNSP_5MajorE0ELSR_0ELNSP_7ScaleInE1ELSS_1EEEEEENS4_6LayoutISD_NS5_IJSC_NSA_ILi0EEESW_EEEEENS5_IJNS4_10UnderscoreESZ_SZ_EEEEENS4_13SM90_TMA_LOADENS4_14ComposedLayoutINS4_7SwizzleILi2ELi4ELi3EEENS4_18smem_ptr_flag_bitsILi16EEENSV_INS5_IJNSA_ILi8EEESI_EEENS5_IJSI_SC_EEEEEEEvNS4_8identityENS4_23SM90_TMA_LOAD_MULTICASTES1C_vS1D_EENS_8epilogue10collective6detail29Sm90TmaWarpSpecializedAdapterINS1H_15DefaultEpilogueISK_SL_SL_NS1G_6thread17LinearCombinationISK_Li1EffLNS1L_9ScaleType4KindE0ELNS_15FloatRoundStyleE2ESK_EENS1_15EpilogueDefaultEEEEEvvEEEEvNT_6ParamsE,"a",@progbits
	.sectionflags	@""
	.align	4
.nv.constant0._ZN7cutlass13device_kernelINS_4gemm6kernel13GemmUniversalIN4cute5tupleIJiiiiEEENS1_10collective13CollectiveMmaINS1_34MainloopSm90TmaGmmaWarpSpecializedILi4ENS5_IJNS4_1CILi2EEENSA_ILi1EEESC_EEENS1_35KernelTmaWarpSpecializedCooperativeEEENS5_IJNSA_ILi128EEENSA_ILi256EEENSA_ILi32EEEEEENS_6half_tENS5_IJlSC_lEEESK_SL_NS4_8TiledMMAINS4_8MMA_AtomIJNS4_4SM904GMMA26MMA_64x256x16_F32F16F16_SSILNSP_5MajorE0ELSR_0ELNSP_7ScaleInE1ELSS_1EEEEEENS4_6LayoutISD_NS5_IJSC_NSA_ILi0EEESW_EEEEENS5_IJNS4_10UnderscoreESZ_SZ_EEEEENS4_13SM90_TMA_LOADENS4_14ComposedLayoutINS4_7SwizzleILi2ELi4ELi3EEENS4_18smem_ptr_flag_bitsILi16EEENSV_INS5_IJNSA_ILi8EEESI_EEENS5_IJSI_SC_EEEEEEEvNS4_8identityENS4_23SM90_TMA_LOAD_MULTICASTES1C_vS1D_EENS_8epilogue10collective6detail29Sm90TmaWarpSpecializedAdapterINS1H_15DefaultEpilogueISK_SL_SL_NS1G_6thread17LinearCombinationISK_Li1EffLNS1L_9ScaleType4KindE0ELNS_15FloatRoundStyleE2ESK_EENS1_15EpilogueDefaultEEEEEvvEEEEvNT_6ParamsE:
	.zero		1664


//--------------------- SYMBOLS --------------------------

	.type		.nv.reservedSmem.offset0,@object
	.size		.nv.reservedSmem.offset0,0x4
	.type		__assertfail,@function
